def gluon_wgmma(
    a_ptr,
    b_ptr,
    c_ptr,
    M,
    N,
    K,
    stride_am,
    stride_bk,
    stride_cm,
    BLOCK_M: gl.constexpr,
    BLOCK_N: gl.constexpr,
    BLOCK_K: gl.constexpr,
    DTYPE: gl.constexpr,
    A_LAYOUT: gl.constexpr,
    B_LAYOUT: gl.constexpr,
    C_LAYOUT: gl.constexpr,
    B_SHAPE: gl.constexpr,
    TRANS_B: gl.constexpr,
    NUM_BUFFERS: gl.constexpr,
    NUM_WARPS: gl.constexpr,
):
    a_desc = tma.make_tensor_descriptor(
        a_ptr, [M, K], [stride_am, 1], [BLOCK_M, BLOCK_K], A_LAYOUT
    )
    b_desc = tma.make_tensor_descriptor(
        b_ptr,
        [N, K] if TRANS_B else [K, N],
        [stride_bk, 1],
        B_SHAPE,
        B_LAYOUT,
    )
    c_desc = tma.make_tensor_descriptor(
        c_ptr, [M, N], [stride_cm, 1], [BLOCK_M, BLOCK_N], C_LAYOUT
    )

    a_bufs = gl.allocate_shared_memory(
        DTYPE, [NUM_BUFFERS, BLOCK_M, BLOCK_K], A_LAYOUT
    )
    b_bufs = gl.allocate_shared_memory(DTYPE, [NUM_BUFFERS] + B_SHAPE, B_LAYOUT)

    pid_m = gl.program_id(0)
    pid_n = gl.program_id(1)
    off_m = pid_m * BLOCK_M
    off_n = pid_n * BLOCK_N

    mma_layout: gl.constexpr = pick_wgmma_layout(DTYPE, BLOCK_M, BLOCK_N, NUM_WARPS)
    acc = warpgroup_mma_init(
        gl.zeros((BLOCK_M, BLOCK_N), dtype=gl.float32, layout=mma_layout)
    )

    bars = gl.allocate_shared_memory(
        gl.int64, [NUM_BUFFERS, 1], mbarrier.MBarrierLayout()
    )
    for i in gl.static_range(NUM_BUFFERS):
        mbarrier.init(bars.index(i), count=1)
    idx = 0
    phase = 0

    for k in range(0, K, BLOCK_K):
        a = a_bufs.index(idx)
        b = b_bufs.index(idx)
        bar = bars.index(idx)
        mbarrier.expect(bar, a_desc.block_type.nbytes + b_desc.block_type.nbytes)
        tma.async_copy_global_to_shared(a_desc, [off_m, k], bar, a)
        tma.async_copy_global_to_shared(
            b_desc, [off_n, k] if TRANS_B else [k, off_n], bar, b
        )
        mbarrier.wait(bar, phase=phase)

        if TRANS_B:
            b = b.permute((1, 0))
        acc = warpgroup_mma_wait(num_outstanding=0, deps=(acc,))
        acc = warpgroup_mma(a, b, acc, is_async=True)

        idx += 1
        if idx == NUM_BUFFERS:
            idx = 0
            phase ^= 1

    acc = warpgroup_mma_wait(num_outstanding=0, deps=(acc,))
    for i in gl.static_range(NUM_BUFFERS):
        mbarrier.invalidate(bars.index(i))

    c_smem = gl.allocate_shared_memory(DTYPE, [BLOCK_M, BLOCK_N], C_LAYOUT)
    c_smem.store(acc.to(DTYPE))
    fence_async_shared()
    tma.async_copy_shared_to_global(c_desc, [off_m, off_n], c_smem)
    tma.store_wait(pendings=0)

# config = {"BLOCK_K": 64, "BLOCK_M": 256, "BLOCK_N": 128, "arch": "sm_90", "dtype": "bf16", "num_buffers": 1, "num_warps": 8, "trans_b": 1}
# arch = sm_90


// ===== COMPILED SASS (sm_90a) =====

	.target	sm_90a

	.elftype	@"ET_EXEC"


//--------------------- .note.nv.tkinfo           --------------------------
	.section	.note.nv.tkinfo,"",@"SHT_NOTE"
	.sectionflags	@"SHF_NOTE_NV_TKINFO"
	.tkinfo
        /*0018*/ 	.word	0x00000002
        /*0030*/ 	.string	""
        /*0030*/ 	.string	"ptxas"
        /*0030*/ 	.string	"Cuda compilation tools, release 13.0, V13.0.88"
        /*0030*/ 	.string	"Build cuda_13.0.r13.0/compiler.36424714_0"
        /*0030*/ 	.string	"-v  -suppress-debug-info  -lineinfo  -arch sm_90a "



//--------------------- .note.nv.cuinfo           --------------------------
	.section	.note.nv.cuinfo,"",@"SHT_NOTE"
	.sectionflags	@"SHF_NOTE_NV_CUINFO"
        /*0018*/ 	.short	0x0002
        /*001a*/ 	.short	0x005a
        /*001c*/ 	.short	0x0082
	.zero		2


//--------------------- .nv.info                  --------------------------
	.section	.nv.info,"",@"SHT_CUDA_INFO"
	.align	4


	//----- nvinfo : EIATTR_REGCOUNT
	.align		4
        /*0000*/ 	.byte	0x04, 0x2f
        /*0002*/ 	.short	(.L_1 - .L_0)
	.align		4
.L_0:
        /*0004*/ 	.word	index@(gluon_wgmma)
        /*0008*/ 	.word	0x0000009a


	//----- nvinfo : EIATTR_FRAME_SIZE
	.align		4
.L_1:
        /*000c*/ 	.byte	0x04, 0x11
        /*000e*/ 	.short	(.L_3 - .L_2)
	.align		4
.L_2:
        /*0010*/ 	.word	index@(gluon_wgmma)
        /*0014*/ 	.word	0x00000000


	//----- nvinfo : EIATTR_MIN_STACK_SIZE
	.align		4
.L_3:
        /*0018*/ 	.byte	0x04, 0x12
        /*001a*/ 	.short	(.L_5 - .L_4)
	.align		4
.L_4:
        /*001c*/ 	.word	index@(gluon_wgmma)
        /*0020*/ 	.word	0x00000000
.L_5:


//--------------------- .nv.compat                --------------------------
	.section	.nv.compat,"",@"SHT_CUDA_COMPAT_INFO"
	.align	4
        /*0000*/ 	.byte	0x02, 0x09, 0x01, 0x00, 0x02, 0x02, 0x04, 0x00, 0x02, 0x05, 0x05, 0x00, 0x03, 0x07, 0x01, 0x01
        /*0010*/ 	.byte	0x02, 0x03, 0x03, 0x00, 0x02, 0x06, 0x01, 0x00, 0x04, 0x0b, 0x08, 0x00, 0x00, 0x00, 0x00, 0x00
        /*0020*/ 	.byte	0x00, 0x00, 0x00, 0x00


//--------------------- .nv.info.gluon_wgmma      --------------------------
	.section	.nv.info.gluon_wgmma,"",@"SHT_CUDA_INFO"
	.sectionflags	@""
	.align	4


	//----- nvinfo : EIATTR_CUDA_API_VERSION
	.align		4
        /*0000*/ 	.byte	0x04, 0x37
        /*0002*/ 	.short	(.L_7 - .L_6)
.L_6:
        /*0004*/ 	.word	0x00000082


	//----- nvinfo : EIATTR_KPARAM_INFO
	.align		4
.L_7:
        /*0008*/ 	.byte	0x04, 0x17
        /*000a*/ 	.short	(.L_9 - .L_8)
.L_8:
        /*000c*/ 	.word	0x00000000
        /*0010*/ 	.short	0x000a
        /*0012*/ 	.short	0x0048
        /*0014*/ 	.byte	0x00, 0xf4, 0x21, 0x00


	//----- nvinfo : EIATTR_KPARAM_INFO
	.align		4
.L_9:
        /*0018*/ 	.byte	0x04, 0x17
        /*001a*/ 	.short	(.L_11 - .L_10)
.L_10:
        /*001c*/ 	.word	0x00000000
        /*0020*/ 	.short	0x0009
        /*0022*/ 	.short	0x0040
        /*0024*/ 	.byte	0x00, 0xf4, 0x21, 0x00


	//----- nvinfo : EIATTR_KPARAM_INFO
	.align		4
.L_11:
        /*0028*/ 	.byte	0x04, 0x17
        /*002a*/ 	.short	(.L_13 - .L_12)
.L_12:
        /*002c*/ 	.word	0x00000000
        /*0030*/ 	.short	0x0008
        /*0032*/ 	.short	0x0038
        /*0034*/ 	.byte	0x00, 0xf0, 0x21, 0x00


	//----- nvinfo : EIATTR_KPARAM_INFO
	.align		4
.L_13:
        /*0038*/ 	.byte	0x04, 0x17
        /*003a*/ 	.short	(.L_15 - .L_14)
.L_14:
        /*003c*/ 	.word	0x00000000
        /*0040*/ 	.short	0x0007
        /*0042*/ 	.short	0x0030
        /*0044*/ 	.byte	0x00, 0xf0, 0x21, 0x00


	//----- nvinfo : EIATTR_KPARAM_INFO
	.align		4
.L_15:
        /*0048*/ 	.byte	0x04, 0x17
        /*004a*/ 	.short	(.L_17 - .L_16)
.L_16:
        /*004c*/ 	.word	0x00000000
        /*0050*/ 	.short	0x0006
        /*0052*/ 	.short	0x0028
        /*0054*/ 	.byte	0x00, 0xf0, 0x21, 0x00


	//----- nvinfo : EIATTR_KPARAM_INFO
	.align		4
.L_17:
        /*0058*/ 	.byte	0x04, 0x17
        /*005a*/ 	.short	(.L_19 - .L_18)
.L_18:
        /*005c*/ 	.word	0x00000000
        /*0060*/ 	.short	0x0005
        /*0062*/ 	.short	0x0020
        /*0064*/ 	.byte	0x00, 0xf0, 0x11, 0x00


	//----- nvinfo : EIATTR_KPARAM_INFO
	.align		4
.L_19:
        /*0068*/ 	.byte	0x04, 0x17
        /*006a*/ 	.short	(.L_21 - .L_20)
.L_20:
        /*006c*/ 	.word	0x00000000
        /*0070*/ 	.short	0x0004
        /*0072*/ 	.short	0x001c
        /*0074*/ 	.byte	0x00, 0xf0, 0x11, 0x00


	//----- nvinfo : EIATTR_KPARAM_INFO
	.align		4
.L_21:
        /*0078*/ 	.byte	0x04, 0x17
        /*007a*/ 	.short	(.L_23 - .L_22)
.L_22:
        /*007c*/ 	.word	0x00000000
        /*0080*/ 	.short	0x0003
        /*0082*/ 	.short	0x0018
        /*0084*/ 	.byte	0x00, 0xf0, 0x11, 0x00


	//----- nvinfo : EIATTR_KPARAM_INFO
	.align		4
.L_23:
        /*0088*/ 	.byte	0x04, 0x17
        /*008a*/ 	.short	(.L_25 - .L_24)
.L_24:
        /*008c*/ 	.word	0x00000000
        /*0090*/ 	.short	0x0002
        /*0092*/ 	.short	0x0010
        /*0094*/ 	.byte	0x00, 0xf4, 0x21, 0x00


	//----- nvinfo : EIATTR_KPARAM_INFO
	.align		4
.L_25:
        /*0098*/ 	.byte	0x04, 0x17
        /*009a*/ 	.short	(.L_27 - .L_26)
.L_26:
        /*009c*/ 	.word	0x00000000
        /*00a0*/ 	.short	0x0001
        /*00a2*/ 	.short	0x0008
        /*00a4*/ 	.byte	0x00, 0xf4, 0x21, 0x00


	//----- nvinfo : EIATTR_KPARAM_INFO
	.align		4
.L_27:
        /*00a8*/ 	.byte	0x04, 0x17
        /*00aa*/ 	.short	(.L_29 - .L_28)
.L_28:
        /*00ac*/ 	.word	0x00000000
        /*00b0*/ 	.short	0x0000
        /*00b2*/ 	.short	0x0000
        /*00b4*/ 	.byte	0x00, 0xf4, 0x21, 0x00


	//----- nvinfo : EIATTR_SPARSE_MMA_MASK
	.align		4
.L_29:
        /*00b8*/ 	.byte	0x03, 0x50
        /*00ba*/ 	.short	0x0000


	//----- nvinfo : EIATTR_MAXREG_COUNT
	.align		4
        /*00bc*/ 	.byte	0x03, 0x1b
        /*00be*/ 	.short	0x00ff


	//----- nvinfo : EIATTR_NUM_BARRIERS
	.align		4
        /*00c0*/ 	.byte	0x02, 0x4c
        /*00c2*/ 	.byte	0x01
	.zero		1


	//----- nvinfo : EIATTR_MERCURY_ISA_VERSION
	.align		4
        /*00c4*/ 	.byte	0x03, 0x5f
        /*00c6*/ 	.short	0x0101


	//----- nvinfo : EIATTR_INT_WARP_WIDE_INSTR_OFFSETS
	.align		4
        /*00c8*/ 	.byte	0x04, 0x31
        /*00ca*/ 	.short	(.L_31 - .L_30)


	//   ....[0]....
.L_30:
        /*00cc*/ 	.word	0x000012d0


	//   ....[1]....
        /*00d0*/ 	.word	0x00001320


	//   ....[2]....
        /*00d4*/ 	.word	0x00001ca0


	//   ....[3]....
        /*00d8*/ 	.word	0x00001cb0


	//   ....[4]....
        /*00dc*/ 	.word	0x00001cc0


	//   ....[5]....
        /*00e0*/ 	.word	0x00001cd0


	//   ....[6]....
        /*00e4*/ 	.word	0x00002790


	//   ....[7]....
        /*00e8*/ 	.word	0x000027a0


	//----- nvinfo : EIATTR_COOP_GROUP_MASK_REGIDS
	.align		4
.L_31:
        /*00ec*/ 	.byte	0x04, 0x29
        /*00ee*/ 	.short	(.L_33 - .L_32)


	//   ....[0]....
.L_32:
        /*00f0*/ 	.word	0xffffffff


	//   ....[1]....
        /*00f4*/ 	.word	0xffffffff


	//   ....[2]....
        /*00f8*/ 	.word	0xffffffff


	//   ....[3]....
        /*00fc*/ 	.word	0xffffffff


	//----- nvinfo : EIATTR_COOP_GROUP_INSTR_OFFSETS
	.align		4
.L_33:
        /*0100*/ 	.byte	0x04, 0x28
        /*0102*/ 	.short	(.L_35 - .L_34)


	//   ....[0]....
.L_34:
        /*0104*/ 	.word	0x00000150


	//   ....[1]....
        /*0108*/ 	.word	0x00000700


	//   ....[2]....
        /*010c*/ 	.word	0x00000cf0


	//   ....[3]....
        /*0110*/ 	.word	0x00001e00


	//----- nvinfo : EIATTR_MBARRIER_INSTR_OFFSETS
	.align		4
.L_35:
        /*0114*/ 	.byte	0x04, 0x39
        /*0116*/ 	.short	(.L_37 - .L_36)


	//   ....[0]....
.L_36:
        /*0118*/ 	.word	0x00001340
        /*011c*/ 	.word	0x000000ff
        /*0120*/ 	.word	0x0000c000
        /*0124*/ 	.short	0x0100
        /*0126*/ 	.byte	0x08
	.zero		1


	//   ....[1]....
        /*0128*/ 	.word	0x00001de0
        /*012c*/ 	.word	0x000000ff
        /*0130*/ 	.word	0x0000c000
        /*0134*/ 	.short	0x010a
        /*0136*/ 	.byte	0x08
	.zero		1


	//   ....[2]....
        /*0138*/ 	.word	0x00002200
        /*013c*/ 	.word	0x000000ff
        /*0140*/ 	.word	0x0000c000
        /*0144*/ 	.short	0x0108
        /*0146*/ 	.byte	0x08
	.zero		1


	//   ....[3]....
        /*0148*/ 	.word	0x00002830
        /*014c*/ 	.word	0x000000ff
        /*0150*/ 	.word	0x0000c000
        /*0154*/ 	.short	0x010a
        /*0156*/ 	.byte	0x08
	.zero		1


	//----- nvinfo : EIATTR_NUM_MBARRIERS
	.align		4
.L_37:
        /*0158*/ 	.byte	0x03, 0x38
        /*015a*/ 	.short	0x0001


	//----- nvinfo : EIATTR_EXIT_INSTR_OFFSETS
	.align		4
        /*015c*/ 	.byte	0x04, 0x1c
        /*015e*/ 	.short	(.L_39 - .L_38)


	//   ....[0]....
.L_38:
        /*0160*/ 	.word	0x00002820


	//----- nvinfo : EIATTR_REQNTID
	.align		4
.L_39:
        /*0164*/ 	.byte	0x04, 0x10
        /*0166*/ 	.short	(.L_41 - .L_40)
.L_40:
        /*0168*/ 	.word	0x00000100
        /*016c*/ 	.word	0x00000001
        /*0170*/ 	.word	0x00000001


	//----- nvinfo : EIATTR_CRS_STACK_SIZE
	.align		4
.L_41:
        /*0174*/ 	.byte	0x04, 0x1e
        /*0176*/ 	.short	(.L_43 - .L_42)
.L_42:
        /*0178*/ 	.word	0x00000000


	//----- nvinfo : EIATTR_CBANK_PARAM_SIZE
	.align		4
.L_43:
        /*017c*/ 	.byte	0x03, 0x19
        /*017e*/ 	.short	0x0050


	//----- nvinfo : EIATTR_PARAM_CBANK
	.align		4
        /*0180*/ 	.byte	0x04, 0x0a
        /*0182*/ 	.short	(.L_45 - .L_44)
	.align		4
.L_44:
        /*0184*/ 	.word	index@(.nv.constant0.gluon_wgmma)
        /*0188*/ 	.short	0x0210
        /*018a*/ 	.short	0x0050


	//----- nvinfo : EIATTR_SW_WAR
	.align		4
.L_45:
        /*018c*/ 	.byte	0x04, 0x36
        /*018e*/ 	.short	(.L_47 - .L_46)
.L_46:
        /*0190*/ 	.word	0x00000008
.L_47:


//--------------------- .nv.callgraph             --------------------------
	.section	.nv.callgraph,"",@"SHT_CUDA_CALLGRAPH"
	.align	4
	.sectionentsize	8
	.align		4
        /*0000*/ 	.word	0x00000000
	.align		4
        /*0004*/ 	.word	0xffffffff
	.align		4
        /*0008*/ 	.word	0x00000000
	.align		4
        /*000c*/ 	.word	0xfffffffe
	.align		4
        /*0010*/ 	.word	0x00000000
	.align		4
        /*0014*/ 	.word	0xfffffffd
	.align		4
        /*0018*/ 	.word	0x00000000
	.align		4
        /*001c*/ 	.word	0xfffffffc


//--------------------- .text.gluon_wgmma         --------------------------
	.section	.text.gluon_wgmma,"ax",@progbits
	.align	128
        .global         gluon_wgmma
        .type           gluon_wgmma,@function
        .size           gluon_wgmma,(.L_x_53 - gluon_wgmma)
        .other          gluon_wgmma,@"STO_CUDA_ENTRY STV_DEFAULT"
gluon_wgmma:
.text.gluon_wgmma:
[----:B------:R-:W-:Y:S01]  /*0000*/  LDC R1, c[0x0][0x28] ;  /* 0x00000a00ff017b82 */ /* 0x000fe20000000800 */
[----:B------:R-:W1:Y:S07]  /*0010*/  S2R R0, SR_TID.X ;  /* 0x0000000000007919 */ /* 0x000e6e0000002100 */
[----:B------:R-:W2:Y:S01]  /*0020*/  S2UR UR4, SR_CgaCtaId ;  /* 0x00000000000479c3 */ /* 0x000ea20000008800 */
[----:B------:R-:W-:Y:S01]  /*0030*/  UMOV UR8, 0x400 ;  /* 0x0000040000087882 */ /* 0x000fe20000000000 */
[----:B------:R-:W-:Y:S01]  /*0040*/  ULDC UR6, c[0x0][0xc] ;  /* 0x0000030000067ab9 */ /* 0x000fe20000000800 */
[----:B------:R-:W-:Y:S01]  /*0050*/  ULDC.64 UR20, c[0x0][0x250] ;  /* 0x0000940000147ab9 */ /* 0x000fe20000000a00 */
[----:B------:R-:W-:Y:S04]  /*0060*/  BSSY B0, `(.L_x_0) ;  /* 0x000001e000007945 */ /* 0x000fe80003800000 */
[----:B------:R-:W3:Y:S08]  /*0070*/  LDC R4, c[0x0][0x228] ;  /* 0x00008a00ff047b82 */ /* 0x000ef00000000800 */
[----:B------:R-:W4:Y:S08]  /*0080*/  LDC R14, c[0x0][0x230] ;  /* 0x00008c00ff0e7b82 */ /* 0x000f300000000800 */
[----:B------:R-:W-:Y:S01]  /*0090*/  S2UR UR9, SR_CTAID.Y ;  /* 0x00000000000979c3 */ /* 0x000fe20000002600 */
[----:B--2---:R-:W-:-:S03]  /*00a0*/  ULEA UR8, UR4, UR8, 0x18 ;  /* 0x0000000804087291 */ /* 0x004fc6000f8ec03f */
[----:B------:R-:W-:Y:S01]  /*00b0*/  ULDC UR4, c[0x0][0x10] ;  /* 0x0000040000047ab9 */ /* 0x000fe20000000800 */
[----:B-1----:R-:W-:-:S03]  /*00c0*/  LOP3.LUT R6, R0, 0xff, RZ, 0xc0, !PT ;  /* 0x000000ff00067812 */ /* 0x002fc600078ec0ff */
[----:B------:R-:W1:Y:S01]  /*00d0*/  S2UR UR5, SR_CTAID.Z ;  /* 0x00000000000579c3 */ /* 0x000e620000002700 */
[----:B---3--:R-:W-:Y:S01]  /*00e0*/  VIADD R4, R4, 0xffffffff ;  /* 0xffffffff04047836 */ /* 0x008fe20000000000 */
[C---:B------:R-:W-:Y:S02]  /*00f0*/  ISETP.GE.U32.AND P0, PT, R6.reuse, 0x20, PT ;  /* 0x000000200600780c */ /* 0x040fe40003f06070 */
[C---:B------:R-:W-:Y:S02]  /*0100*/  ISETP.NE.U32.AND P2, PT, R6.reuse, RZ, PT ;  /* 0x000000ff0600720c */ /* 0x040fe40003f45070 */
[----:B------:R-:W-:Y:S02]  /*0110*/  LEA R12, R6, UR8, 0x2 ;  /* 0x00000008060c7c11 */ /* 0x000fe4000f8e10ff */
[----:B------:R-:W2:Y:S01]  /*0120*/  S2UR UR7, SR_CTAID.X ;  /* 0x00000000000779c3 */ /* 0x000ea20000002500 */
[----:B----4-:R-:W-:-:S06]  /*0130*/  VIADD R9, R14, 0xffffffff ;  /* 0xffffffff0e097836 */ /* 0x010fcc0000000000 */
[----:B------:R3:W-:Y:S01]  /*0140*/  @!P0 STS [R12], RZ ;  /* 0x000000ff0c008388 */ /* 0x0007e20000000800 */
[----:B------:R-:W-:-:S03]  /*0150*/  NOP ;  /* 0x0000000000007918 */ /* 0x000fc60000000000 */
[----:B------:R3:W-:Y:S01]  /*0160*/  @!P2 STS [UR8+0x24], R4 ;  /* 0x00002404ff00a988 */ /* 0x0007e20008000808 */
[----:B-1----:R-:W-:-:S03]  /*0170*/  UIMAD UR4, UR5, UR4, UR9 ;  /* 0x00000004050472a4 */ /* 0x002fc6000f8e0209 */
[----:B------:R3:W-:Y:S01]  /*0180*/  @!P2 STS [UR8+0x20], R9 ;  /* 0x00002009ff00a988 */ /* 0x0007e20008000808 */
[----:B--2---:R-:W-:-:S04]  /*0190*/  UIMAD UR4, UR4, UR6, UR7 ;  /* 0x00000006040472a4 */ /* 0x004fc8000f8e0207 */
[----:B------:R-:W-:-:S04]  /*01a0*/  UIMAD UR4, UR4, 0x180, URZ ;  /* 0x00000180040478a4 */ /* 0x000fc8000f8e023f */
[----:B------:R-:W-:-:S04]  /*01b0*/  UIADD3 UR16, UP0, UR4, UR20, URZ ;  /* 0x0000001404107290 */ /* 0x000fc8000ff1e03f */
[----:B------:R-:W-:Y:S01]  /*01c0*/  ULEA.HI.X.SX32 UR17, UR4, UR21, 0x1, UP0 ;  /* 0x0000001504117291 */ /* 0x000fe200080f0e3f */
[----:B---3--:R-:W-:Y:S11]  /*01d0*/  @P2 BRA `(.L_x_1) ;  /* 0x0000000000182947 */ /* 0x008ff60003800000 */
[----:B------:R-:W1:Y:S01]  /*01e0*/  LDS R2, [UR8+0x8] ;  /* 0x00000808ff027984 */ /* 0x000e620008000800 */
[----:B------:R-:W2:Y:S01]  /*01f0*/  LDC.64 R10, c[0x0][0x210] ;  /* 0x00008400ff0a7b82 */ /* 0x000ea20000000a00 */
[----:B------:R-:W-:Y:S02]  /*0200*/  IMAD.MOV.U32 R3, RZ, RZ, 0x70 ;  /* 0x00000070ff037424 */ /* 0x000fe400078e00ff */
[----:B--2---:R2:W-:Y:S03]  /*0210*/  STS.64 [UR8], R10 ;  /* 0x0000000aff007988 */ /* 0x0045e60008000a08 */
[----:B-1----:R-:W-:-:S05]  /*0220*/  LOP3.LUT R2, R2, 0x10, R3, 0xd8, !PT ;  /* 0x0000001002027812 */ /* 0x002fca00078ed803 */
[----:B------:R2:W-:Y:S02]  /*0230*/  STS [UR8+0x8], R2 ;  /* 0x00000802ff007988 */ /* 0x0005e40008000808 */
.L_x_1:
[----:B------:R-:W-:Y:S05]  /*0240*/  BSYNC B0 ;  /* 0x0000000000007941 */ /* 0x000fea0003800000 */
.L_x_0:
[----:B------:R-:W-:Y:S04]  /*0250*/  BSSY B0, `(.L_x_2) ;  /* 0x000000a000007945 */ /* 0x000fe80003800000 */
[----:B------:R-:W-:Y:S05]  /*0260*/  @P2 BRA `(.L_x_3) ;  /* 0x0000000000202947 */ /* 0x000fea0003800000 */
[----:B--2---:R-:W1:Y:S01]  /*0270*/  LDS R2, [UR8+0x34] ;  /* 0x00003408ff027984 */ /* 0x004e620008000800 */
[----:B------:R-:W-:Y:S02]  /*0280*/  IMAD.MOV.U32 R3, RZ, RZ, 0x3f000000 ;  /* 0x3f000000ff037424 */ /* 0x000fe400078e00ff */
[----:B------:R-:W-:Y:S01]  /*0290*/  @!P2 IMAD.MOV.U32 R5, RZ, RZ, 0xff ;  /* 0x000000ffff05a424 */ /* 0x000fe200078e00ff */
[----:B------:R-:W2:Y:S02]  /*02a0*/  @!P2 LDS R8, [UR8+0x38] ;  /* 0x00003808ff08a984 */ /* 0x000ea40008000800 */
[----:B-1----:R-:W-:Y:S02]  /*02b0*/  LOP3.LUT R2, R2, 0xff000000, R3, 0xb8, !PT ;  /* 0xff00000002027812 */ /* 0x002fe400078eb803 */
[----:B--2---:R-:W-:-:S03]  /*02c0*/  @!P2 LOP3.LUT R3, R8, 0xff, R5, 0xb8, !PT ;  /* 0x000000ff0803a812 */ /* 0x004fc600078eb805 */
[----:B------:R1:W-:Y:S04]  /*02d0*/  STS [UR8+0x34], R2 ;  /* 0x00003402ff007988 */ /* 0x0003e80008000808 */
[----:B------:R1:W-:Y:S02]  /*02e0*/  @!P2 STS [UR8+0x38], R3 ;  /* 0x00003803ff00a988 */ /* 0x0003e40008000808 */
.L_x_3:
[----:B------:R-:W-:Y:S05]  /*02f0*/  BSYNC B0 ;  /* 0x0000000000007941 */ /* 0x000fea0003800000 */
.L_x_2:
[----:B------:R-:W-:Y:S04]  /*0300*/  BSSY B0, `(.L_x_4) ;  /* 0x000000e000007945 */ /* 0x000fe80003800000 */
[----:B------:R-:W-:Y:S05]  /*0310*/  @P2 BRA `(.L_x_5) ;  /* 0x0000000000302947 */ /* 0x000fea0003800000 */
[----:B-1----:R-:W1:Y:S01]  /*0320*/  LDS R3, [UR8+0x34] ;  /* 0x00003408ff037984 */ /* 0x002e620008000800 */
[----:B--2---:R-:W2:Y:S03]  /*0330*/  LDC.64 R10, c[0x0][0x238] ;  /* 0x00008e00ff0a7b82 */ /* 0x004ea60000000a00 */
[----:B------:R-:W3:Y:S01]  /*0340*/  LDS R2, [UR8+0x1c] ;  /* 0x00001c08ff027984 */ /* 0x000ee20008000800 */
[C---:B--2---:R-:W-:Y:S01]  /*0350*/  SHF.L.U64.HI R8, R10.reuse, 0x1, R11 ;  /* 0x000000010a087819 */ /* 0x044fe2000001020b */
[----:B------:R-:W-:-:S03]  /*0360*/  IMAD.SHL.U32 R5, R10, 0x2, RZ ;  /* 0x000000020a057824 */ /* 0x000fc600078e00ff */
[--C-:B------:R-:W-:Y:S02]  /*0370*/  SHF.R.U32.HI R7, RZ, 0x4, R8.reuse ;  /* 0x00000004ff077819 */ /* 0x100fe40000011608 */
[----:B------:R-:W-:-:S05]  /*0380*/  SHF.R.U64 R5, R5, 0x4, R8 ;  /* 0x0000000405057819 */ /* 0x000fca0000001208 */
[----:B------:R4:W-:Y:S01]  /*0390*/  STS [UR8+0xc], R5 ;  /* 0x00000c05ff007988 */ /* 0x0009e20008000808 */
[----:B-1----:R-:W-:Y:S02]  /*03a0*/  LOP3.LUT R3, R3, 0x7, RZ, 0xb8, !PT ;  /* 0x0000000703037812 */ /* 0x002fe400078eb8ff */
[----:B---3--:R-:W-:-:S03]  /*03b0*/  LOP3.LUT R2, R2, 0xf, R7, 0xb8, !PT ;  /* 0x0000000f02027812 */ /* 0x008fc600078eb807 */
[----:B------:R4:W-:Y:S04]  /*03c0*/  STS [UR8+0x34], R3 ;  /* 0x00003403ff007988 */ /* 0x0009e80008000808 */
[----:B------:R4:W-:Y:S02]  /*03d0*/  STS [UR8+0x1c], R2 ;  /* 0x00001c02ff007988 */ /* 0x0009e40008000808 */
.L_x_5:
[----:B------:R-:W-:Y:S05]  /*03e0*/  BSYNC B0 ;  /* 0x0000000000007941 */ /* 0x000fea0003800000 */
.L_x_4:
[----:B------:R-:W-:Y:S04]  /*03f0*/  BSSY B1, `(.L_x_6) ;  /* 0x000001b000017945 */ /* 0x000fe80003800000 */
[----:B------:R-:W-:Y:S01]  /*0400*/  BSSY B0, `(.L_x_7) ;  /* 0x0000016000007945 */ /* 0x000fe20003800000 */
[----:B------:R-:W-:-:S03]  /*0410*/  IMAD.MOV.U32 R13, RZ, RZ, RZ ;  /* 0x000000ffff0d7224 */ /* 0x000fc600078e00ff */
[----:B------:R-:W-:Y:S05]  /*0420*/  @P2 BRA `(.L_x_8) ;  /* 0x0000000000202947 */ /* 0x000fea0003800000 */
[----:B-12-4-:R-:W1:Y:S02]  /*0430*/  LDS R2, [UR8+0x34] ;  /* 0x00003408ff027984 */ /* 0x016e640008000800 */
[----:B-1----:R-:W-:-:S05]  /*0440*/  LOP3.LUT R2, R2, 0x38, RZ, 0xb8, !PT ;  /* 0x0000003802027812 */ /* 0x002fca00078eb8ff */
[----:B------:R1:W-:Y:S01]  /*0450*/  STS [UR8+0x34], R2 ;  /* 0x00003402ff007988 */ /* 0x0003e20008000808 */
[----:B------:R-:W-:Y:S05]  /*0460*/  @P2 BRA `(.L_x_9) ;  /* 0x0000000000202947 */ /* 0x000fea0003800000 */
[----:B-1----:R-:W1:Y:S01]  /*0470*/  LDS R2, [UR8+0x8] ;  /* 0x00000808ff027984 */ /* 0x002e620008000800 */
[----:B------:R-:W-:-:S05]  /*0480*/  IMAD.MOV.U32 R3, RZ, RZ, 0x780 ;  /* 0x00000780ff037424 */ /* 0x000fca00078e00ff */
[----:B-1----:R-:W-:-:S05]  /*0490*/  LOP3.LUT R2, R2, 0x500, R3, 0xd8, !PT ;  /* 0x0000050002027812 */ /* 0x002fca00078ed803 */
[----:B------:R3:W-:Y:S02]  /*04a0*/  STS [UR8+0x8], R2 ;  /* 0x00000802ff007988 */ /* 0x0007e40008000808 */
.L_x_8:
[----:B------:R-:W-:Y:S05]  /*04b0*/  @P2 BRA `(.L_x_10) ;  /* 0x0000000000282947 */ /* 0x000fea0003800000 */
[----:B-1234-:R-:W1:Y:S02]  /*04c0*/  LDS R2, [UR8+0x8] ;  /* 0x00000808ff027984 */ /* 0x01ee640008000800 */
[----:B-1----:R-:W-:-:S05]  /*04d0*/  LOP3.LUT R2, R2, 0x1800, RZ, 0xb8, !PT ;  /* 0x0000180002027812 */ /* 0x002fca00078eb8ff */
[----:B------:R2:W-:Y:S02]  /*04e0*/  STS [UR8+0x8], R2 ;  /* 0x00000802ff007988 */ /* 0x0005e40008000808 */
.L_x_9:
[----:B------:R-:W-:Y:S05]  /*04f0*/  @P2 BREAK B0 ;  /* 0x0000000000002942 */ /* 0x000fea0003800000 */
[----:B------:R-:W-:Y:S05]  /*0500*/  @P2 BRA `(.L_x_11) ;  /* 0x0000000000242947 */ /* 0x000fea0003800000 */
[----:B------:R-:W3:Y:S01]  /*0510*/  LDS R3, [UR8+0x8] ;  /* 0x00000808ff037984 */ /* 0x000ee20008000800 */
[----:B-12---:R-:W-:-:S05]  /*0520*/  IMAD.MOV.U32 R2, RZ, RZ, 0x6000 ;  /* 0x00006000ff027424 */ /* 0x006fca00078e00ff */
[----:B---3--:R-:W-:-:S04]  /*0530*/  LOP3.LUT R2, R3, 0x6000, R2, 0xd8, !PT ;  /* 0x0000600003027812 */ /* 0x008fc800078ed802 */
[----:B------:R-:W-:-:S05]  /*0540*/  LOP3.LUT R2, R2, 0x400000, RZ, 0xb8, !PT ;  /* 0x0040000002027812 */ /* 0x000fca00078eb8ff */
[----:B------:R5:W-:Y:S02]  /*0550*/  STS [UR8+0x8], R2 ;  /* 0x00000802ff007988 */ /* 0x000be40008000808 */
.L_x_10:
[----:B------:R-:W-:Y:S05]  /*0560*/  BSYNC B0 ;  /* 0x0000000000007941 */ /* 0x000fea0003800000 */
.L_x_7:
[----:B-12345:R-:W1:Y:S02]  /*0570*/  @!P2 LDS R2, [UR8+0x8] ;  /* 0x00000808ff02a984 */ /* 0x03ee640008000800 */
[----:B-1----:R-:W-:-:S05]  /*0580*/  @!P2 LOP3.LUT R2, R2, 0x8000, RZ, 0xb8, !PT ;  /* 0x000080000202a812 */ /* 0x002fca00078eb8ff */
[----:B------:R3:W-:Y:S02]  /*0590*/  @!P2 STS [UR8+0x8], R2 ;  /* 0x00000802ff00a988 */ /* 0x0007e40008000808 */
.L_x_11:
[----:B------:R-:W-:Y:S05]  /*05a0*/  BSYNC B1 ;  /* 0x0000000000017941 */ /* 0x000fea0003800000 */
.L_x_6:
[----:B------:R-:W-:Y:S05]  /*05b0*/  WARPSYNC.ALL ;  /* 0x0000000000007948 */ /* 0x000fea0003800000 */
[----:B------:R-:W-:Y:S05]  /*05c0*/  @P0 BRA `(.L_x_12) ;  /* 0x0000000000280947 */ /* 0x000fea0003800000 */
[----:B-123--:R-:W1:Y:S01]  /*05d0*/  S2R R2, SR_LANEID ;  /* 0x0000000000027919 */ /* 0x00ee620000000000 */
[----:B------:R-:W-:Y:S05]  /*05e0*/  WARPSYNC.ALL ;  /* 0x0000000000007948 */ /* 0x000fea0003800000 */
[----:B-1----:R-:W-:-:S05]  /*05f0*/  IMAD.SHL.U32 R5, R2, 0x4, RZ ;  /* 0x0000000402057824 */ /* 0x002fca00078e00ff */
[----:B------:R-:W1:Y:S01]  /*0600*/  LDS R7, [R5+UR8] ;  /* 0x0000000805077984 */ /* 0x000e620008000800 */
[----:B------:R-:W-:-:S05]  /*0610*/  IADD3 R2, P1, R5, UR16, RZ ;  /* 0x0000001005027c10 */ /* 0x000fca000ff3e0ff */
[----:B------:R-:W-:-:S05]  /*0620*/  IMAD.X R3, RZ, RZ, UR17, P1 ;  /* 0x00000011ff037e24 */ /* 0x000fca00088e06ff */
[----:B-1----:R4:W5:Y:S01]  /*0630*/  ATOMG.E.EXCH.STRONG.GPU PT, RZ, [R2], R7 ;  /* 0x0000000702ff73a8 */ /* 0x00296200041ee100 */
[----:B------:R-:W-:-:S04]  /*0640*/  DEPBAR {5,4,3,2,1,0} ;  /* 0x0000003f0000791a */ /* 0x000fc80000000000 */
[----:B------:R4:W-:Y:S01]  /*0650*/  UTMACCTL.IV [UR16] ;  /* 0x00000000100079b9 */ /* 0x0009e20008000000 */
[----:B------:R-:W-:Y:S01]  /*0660*/  NOP ;  /* 0x0000000000007918 */ /* 0x000fe20000000000 */
.L_x_12:
[----:B------:R-:W-:Y:S05]  /*0670*/  @P0 BRA `(.L_x_13) ;  /* 0x00000000000c0947 */ /* 0x000fea0003800000 */
[----:B------:R0:W-:Y:S01]  /*0680*/  UTMACMDFLUSH ;  /* 0x00000000000079b7 */ /* 0x0001e20000000000 */
[----:B------:R-:W-:Y:S05]  /*0690*/  @P0 BRA `(.L_x_13) ;  /* 0x0000000000040947 */ /* 0x000fea0003800000 */
[----:B------:R-:W-:-:S04]  /*06a0*/  DEPBAR.LE SB0, 0x0 ;  /* 0x000080000000791a */ /* 0x000fc80000000000 */
.L_x_13:
[----:B------:R-:W-:Y:S05]  /*06b0*/  WARPSYNC.ALL ;  /* 0x0000000000007948 */ /* 0x000fea0003800000 */
[----:B-----5:R-:W-:Y:S06]  /*06c0*/  BAR.SYNC.DEFER_BLOCKING 0x0 ;  /* 0x0000000000007b1d */ /* 0x020fec0000010000 */
[----:B------:R-:W-:Y:S02]  /*06d0*/  BSSY B1, `(.L_x_14) ;  /* 0x000000b000017945 */ /* 0x000fe40003800000 */
[----:B------:R-:W-:Y:S06]  /*06e0*/  BAR.SYNC.DEFER_BLOCKING 0x0 ;  /* 0x0000000000007b1d */ /* 0x000fec0000010000 */
[----:B------:R5:W-:Y:S01]  /*06f0*/  @!P0 STS [R12], RZ ;  /* 0x000000ff0c008388 */ /* 0x000be20000000800 */
[----:B------:R-:W-:Y:S01]  /*0700*/  NOP ;  /* 0x0000000000007918 */ /* 0x000fe20000000000 */
[----:B------:R-:W-:Y:S05]  /*0710*/  @P2 BRA `(.L_x_15) ;  /* 0x0000000000182947 */ /* 0x000fea0003800000 */
[----:B-1234-:R-:W1:Y:S01]  /*0720*/  LDS R2, [UR8+0x8] ;  /* 0x00000808ff027984 */ /* 0x01ee620008000800 */
[----:B------:R-:W2:Y:S01]  /*0730*/  LDC.64 R10, c[0x0][0x218] ;  /* 0x00008600ff0a7b82 */ /* 0x000ea20000000a00 */
[----:B------:R-:W-:Y:S02]  /*0740*/  IMAD.MOV.U32 R3, RZ, RZ, 0x70 ;  /* 0x00000070ff037424 */ /* 0x000fe400078e00ff */
[----:B--2---:R2:W-:Y:S03]  /*0750*/  STS.64 [UR8], R10 ;  /* 0x0000000aff007988 */ /* 0x0045e60008000a08 */
[----:B-1----:R-:W-:-:S05]  /*0760*/  LOP3.LUT R2, R2, 0x10, R3, 0xd8, !PT ;  /* 0x0000001002027812 */ /* 0x002fca00078ed803 */
[----:B------:R2:W-:Y:S02]  /*0770*/  STS [UR8+0x8], R2 ;  /* 0x00000802ff007988 */ /* 0x0005e40008000808 */
.L_x_15:
[----:B----4-:R-:W-:Y:S05]  /*0780*/  BSYNC B1 ;  /* 0x0000000000017941 */ /* 0x010fea0003800000 */
.L_x_14:
[----:B------:R-:W-:Y:S04]  /*0790*/  BSSY B2, `(.L_x_16) ;  /* 0x000000f000027945 */ /* 0x000fe80003800000 */
[----:B------:R-:W-:Y:S04]  /*07a0*/  BSSY B1, `(.L_x_17) ;  /* 0x000000c000017945 */ /* 0x000fe80003800000 */
[----:B------:R-:W-:Y:S05]  /*07b0*/  @P2 BRA `(.L_x_18) ;  /* 0x0000000000282947 */ /* 0x000fea0003800000 */
[----:B-123--:R-:W1:Y:S01]  /*07c0*/  LDS R2, [UR8+0x34] ;  /* 0x00003408ff027984 */ /* 0x00ee620008000800 */
[----:B------:R-:W-:Y:S01]  /*07d0*/  IMAD.MOV.U32 R3, RZ, RZ, 0x3f000000 ;  /* 0x3f000000ff037424 */ /* 0x000fe200078e00ff */
[----:B------:R-:W-:Y:S05]  /*07e0*/  @P2 BREAK B1 ;  /* 0x0000000000012942 */ /* 0x000fea0003800000 */
[----:B-1----:R-:W-:-:S05]  /*07f0*/  LOP3.LUT R2, R2, 0xff000000, R3, 0xb8, !PT ;  /* 0xff00000002027812 */ /* 0x002fca00078eb803 */
[----:B------:R1:W-:Y:S01]  /*0800*/  STS [UR8+0x34], R2 ;  /* 0x00003402ff007988 */ /* 0x0003e20008000808 */
[----:B------:R-:W-:Y:S05]  /*0810*/  @P2 BRA `(.L_x_19) ;  /* 0x0000000000182947 */ /* 0x000fea0003800000 */
[----:B------:R-:W2:Y:S01]  /*0820*/  LDS R3, [UR8+0x38] ;  /* 0x00003808ff037984 */ /* 0x000ea20008000800 */
[----:B-1----:R-:W-:-:S05]  /*0830*/  IMAD.MOV.U32 R2, RZ, RZ, 0x7f ;  /* 0x0000007fff027424 */ /* 0x002fca00078e00ff */
[----:B--2---:R-:W-:-:S05]  /*0840*/  LOP3.LUT R2, R3, 0xff, R2, 0xb8, !PT ;  /* 0x000000ff03027812 */ /* 0x004fca00078eb802 */
[----:B------:R4:W-:Y:S02]  /*0850*/  STS [UR8+0x38], R2 ;  /* 0x00003802ff007988 */ /* 0x0009e40008000808 */
.L_x_18:
[----:B------:R-:W-:Y:S05]  /*0860*/  BSYNC B1 ;  /* 0x0000000000017941 */ /* 0x000fea0003800000 */
.L_x_17:
[----:B------:R1:W-:Y:S02]  /*0870*/  @!P2 STS [UR8+0x20], R9 ;  /* 0x00002009ff00a988 */ /* 0x0003e40008000808 */
.L_x_19:
[----:B------:R-:W-:Y:S05]  /*0880*/  BSYNC B2 ;  /* 0x0000000000027941 */ /* 0x000fea0003800000 */
.L_x_16:
[----:B------:R-:W-:Y:S05]  /*0890*/  WARPSYNC.ALL ;  /* 0x0000000000007948 */ /* 0x000fea0003800000 */
[----:B------:R-:W2:Y:S01]  /*08a0*/  LDC R5, c[0x0][0x22c] ;  /* 0x00008b00ff057b82 */ /* 0x000ea20000000800 */
[----:B------:R-:W-:Y:S01]  /*08b0*/  BSSY B2, `(.L_x_20) ;  /* 0x0000010000027945 */ /* 0x000fe20003800000 */
[----:B--2---:R-:W-:-:S05]  /*08c0*/  VIADD R5, R5, 0xffffffff ;  /* 0xffffffff05057836 */ /* 0x004fca0000000000 */
[----:B------:R2:W-:Y:S01]  /*08d0*/  @!P2 STS [UR8+0x24], R5 ;  /* 0x00002405ff00a988 */ /* 0x0005e20008000808 */
[----:B------:R-:W-:Y:S05]  /*08e0*/  @P2 BRA `(.L_x_21) ;  /* 0x0000000000302947 */ /* 0x000fea0003800000 */
[----:B------:R-:W2:Y:S01]  /*08f0*/  LDS R3, [UR8+0x34] ;  /* 0x00003408ff037984 */ /* 0x000ea20008000800 */
[----:B------:R-:W2:Y:S03]  /*0900*/  LDC.64 R10, c[0x0][0x240] ;  /* 0x00009000ff0a7b82 */ /* 0x000ea60000000a00 */
[----:B-1-34-:R-:W1:Y:S01]  /*0910*/  LDS R2, [UR8+0x1c] ;  /* 0x00001c08ff027984 */ /* 0x01ae620008000800 */
[C---:B--2---:R-:W-:Y:S01]  /*0920*/  SHF.L.U64.HI R8, R10.reuse, 0x1, R11 ;  /* 0x000000010a087819 */ /* 0x044fe2000001020b */
[----:B------:R-:W-:-:S03]  /*0930*/  IMAD.SHL.U32 R7, R10, 0x2, RZ ;  /* 0x000000020a077824 */ /* 0x000fc600078e00ff */
[--C-:B------:R-:W-:Y:S02]  /*0940*/  SHF.R.U32.HI R9, RZ, 0x4, R8.reuse ;  /* 0x00000004ff097819 */ /* 0x100fe40000011608 */
[----:B------:R-:W-:-:S05]  /*0950*/  SHF.R.U64 R7, R7, 0x4, R8 ;  /* 0x0000000407077819 */ /* 0x000fca0000001208 */
[----:B------:R2:W-:Y:S01]  /*0960*/  STS [UR8+0xc], R7 ;  /* 0x00000c07ff007988 */ /* 0x0005e20008000808 */
[----:B------:R-:W-:Y:S02]  /*0970*/  LOP3.LUT R3, R3, 0x7, RZ, 0xb8, !PT ;  /* 0x0000000703037812 */ /* 0x000fe400078eb8ff */
[----:B-1----:R-:W-:-:S03]  /*0980*/  LOP3.LUT R2, R2, 0xf, R9, 0xb8, !PT ;  /* 0x0000000f02027812 */ /* 0x002fc600078eb809 */
[----:B------:R2:W-:Y:S04]  /*0990*/  STS [UR8+0x34], R3 ;  /* 0x00003403ff007988 */ /* 0x0005e80008000808 */
[----:B------:R2:W-:Y:S02]  /*09a0*/  STS [UR8+0x1c], R2 ;  /* 0x00001c02ff007988 */ /* 0x0005e40008000808 */
.L_x_21:
[----:B------:R-:W-:Y:S05]  /*09b0*/  BSYNC B2 ;  /* 0x0000000000027941 */ /* 0x000fea0003800000 */
.L_x_20:
[----:B------:R-:W-:Y:S04]  /*09c0*/  BSSY B3, `(.L_x_22) ;  /* 0x000001a000037945 */ /* 0x000fe80003800000 */
[----:B------:R-:W-:Y:S04]  /*09d0*/  BSSY B2, `(.L_x_23) ;  /* 0x0000015000027945 */ /* 0x000fe80003800000 */
[----:B------:R-:W-:Y:S05]  /*09e0*/  @P2 BRA `(.L_x_24) ;  /* 0x0000000000202947 */ /* 0x000fea0003800000 */
[----:B-1234-:R-:W1:Y:S02]  /*09f0*/  LDS R2, [UR8+0x34] ;  /* 0x00003408ff027984 */ /* 0x01ee640008000800 */
[----:B-1----:R-:W-:-:S05]  /*0a00*/  LOP3.LUT R2, R2, 0x38, RZ, 0xb8, !PT ;  /* 0x0000003802027812 */ /* 0x002fca00078eb8ff */
[----:B------:R1:W-:Y:S01]  /*0a10*/  STS [UR8+0x34], R2 ;  /* 0x00003402ff007988 */ /* 0x0003e20008000808 */
[----:B------:R-:W-:Y:S05]  /*0a20*/  @P2 BRA `(.L_x_25) ;  /* 0x0000000000202947 */ /* 0x000fea0003800000 */
[----:B-1----:R-:W1:Y:S01]  /*0a30*/  LDS R2, [UR8+0x8] ;  /* 0x00000808ff027984 */ /* 0x002e620008000800 */
[----:B------:R-:W-:-:S05]  /*0a40*/  IMAD.MOV.U32 R3, RZ, RZ, 0x780 ;  /* 0x00000780ff037424 */ /* 0x000fca00078e00ff */
[----:B-1----:R-:W-:-:S05]  /*0a50*/  LOP3.LUT R2, R2, 0x500, R3, 0xd8, !PT ;  /* 0x0000050002027812 */ /* 0x002fca00078ed803 */
[----:B------:R1:W-:Y:S02]  /*0a60*/  STS [UR8+0x8], R2 ;  /* 0x00000802ff007988 */ /* 0x0003e40008000808 */
.L_x_24:
[----:B------:R-:W-:Y:S05]  /*0a70*/  @P2 BRA `(.L_x_26) ;  /* 0x0000000000282947 */ /* 0x000fea0003800000 */
[----:B-1234-:R-:W1:Y:S02]  /*0a80*/  LDS R2, [UR8+0x8] ;  /* 0x00000808ff027984 */ /* 0x01ee640008000800 */
[----:B-1----:R-:W-:-:S05]  /*0a90*/  LOP3.LUT R2, R2, 0x1800, RZ, 0xb8, !PT ;  /* 0x0000180002027812 */ /* 0x002fca00078eb8ff */
[----:B------:R2:W-:Y:S02]  /*0aa0*/  STS [UR8+0x8], R2 ;  /* 0x00000802ff007988 */ /* 0x0005e40008000808 */
.L_x_25:
[----:B------:R-:W-:Y:S05]  /*0ab0*/  @P2 BREAK B2 ;  /* 0x0000000000022942 */ /* 0x000fea0003800000 */
[----:B------:R-:W-:Y:S05]  /*0ac0*/  @P2 BRA `(.L_x_27) ;  /* 0x0000000000242947 */ /* 0x000fea0003800000 */
[----:B-12---:R-:W1:Y:S01]  /*0ad0*/  LDS R2, [UR8+0x8] ;  /* 0x00000808ff027984 */ /* 0x006e620008000800 */
[----:B------:R-:W-:-:S05]  /*0ae0*/  IMAD.MOV.U32 R3, RZ, RZ, 0x6000 ;  /* 0x00006000ff037424 */ /* 0x000fca00078e00ff */
[----:B-1----:R-:W-:-:S04]  /*0af0*/  LOP3.LUT R2, R2, 0x6000, R3, 0xd8, !PT ;  /* 0x0000600002027812 */ /* 0x002fc800078ed803 */
[----:B------:R-:W-:-:S05]  /*0b00*/  LOP3.LUT R2, R2, 0x400000, RZ, 0xb8, !PT ;  /* 0x0040000002027812 */ /* 0x000fca00078eb8ff */
[----:B------:R1:W-:Y:S02]  /*0b10*/  STS [UR8+0x8], R2 ;  /* 0x00000802ff007988 */ /* 0x0003e40008000808 */
.L_x_26:
[----:B------:R-:W-:Y:S05]  /*0b20*/  BSYNC B2 ;  /* 0x0000000000027941 */ /* 0x000fea0003800000 */
.L_x_23:
[----:B-1234-:R-:W1:Y:S02]  /*0b30*/  @!P2 LDS R2, [UR8+0x8] ;  /* 0x00000808ff02a984 */ /* 0x01ee640008000800 */
[----:B-1----:R-:W-:-:S05]  /*0b40*/  @!P2 LOP3.LUT R2, R2, 0x8000, RZ, 0xb8, !PT ;  /* 0x000080000202a812 */ /* 0x002fca00078eb8ff */
[----:B------:R3:W-:Y:S02]  /*0b50*/  @!P2 STS [UR8+0x8], R2 ;  /* 0x00000802ff00a988 */ /* 0x0007e40008000808 */
.L_x_27:
[----:B------:R-:W-:Y:S05]  /*0b60*/  BSYNC B3 ;  /* 0x0000000000037941 */ /* 0x000fea0003800000 */
.L_x_22:
[----:B------:R-:W-:Y:S05]  /*0b70*/  WARPSYNC.ALL ;  /* 0x0000000000007948 */ /* 0x000fea0003800000 */
[----:B------:R-:W-:-:S04]  /*0b80*/  UIADD3 UR19, UR4, 0x80, URZ ;  /* 0x0000008004137890 */ /* 0x000fc8000fffe03f */
[----:B------:R-:W-:-:S04]  /*0b90*/  UIADD3 UR18, UP0, UR19, UR20, URZ ;  /* 0x0000001413127290 */ /* 0x000fc8000ff1e03f */
[----:B------:R-:W-:Y:S01]  /*0ba0*/  ULEA.HI.X.SX32 UR19, UR19, UR21, 0x1, UP0 ;  /* 0x0000001513137291 */ /* 0x000fe200080f0e3f */
[----:B------:R-:W-:Y:S11]  /*0bb0*/  @P0 BRA `(.L_x_28) ;  /* 0x0000000000280947 */ /* 0x000ff60003800000 */
[----:B-123--:R-:W1:Y:S01]  /*0bc0*/  S2R R2, SR_LANEID ;  /* 0x0000000000027919 */ /* 0x00ee620000000000 */
[----:B------:R-:W-:Y:S05]  /*0bd0*/  WARPSYNC.ALL ;  /* 0x0000000000007948 */ /* 0x000fea0003800000 */
[----:B-1----:R-:W-:-:S05]  /*0be0*/  IMAD.SHL.U32 R8, R2, 0x4, RZ ;  /* 0x0000000402087824 */ /* 0x002fca00078e00ff */
[----:B------:R-:W1:Y:S01]  /*0bf0*/  LDS R7, [R8+UR8] ;  /* 0x0000000808077984 */ /* 0x000e620008000800 */
[----:B------:R-:W-:-:S05]  /*0c00*/  IADD3 R2, P1, R8, UR18, RZ ;  /* 0x0000001208027c10 */ /* 0x000fca000ff3e0ff */
[----:B------:R-:W-:-:S05]  /*0c10*/  IMAD.X R3, RZ, RZ, UR19, P1 ;  /* 0x00000013ff037e24 */ /* 0x000fca00088e06ff */
[----:B-1----:R4:W2:Y:S01]  /*0c20*/  ATOMG.E.EXCH.STRONG.GPU PT, RZ, [R2], R7 ;  /* 0x0000000702ff73a8 */ /* 0x0028a200041ee100 */
[----:B------:R-:W-:-:S04]  /*0c30*/  DEPBAR {5,4,3,2,1,0} ;  /* 0x0000003f0000791a */ /* 0x000fc80000000000 */
[----:B------:R4:W-:Y:S01]  /*0c40*/  UTMACCTL.IV [UR18] ;  /* 0x00000000120079b9 */ /* 0x0009e20008000000 */
[----:B------:R-:W-:Y:S01]  /*0c50*/  NOP ;  /* 0x0000000000007918 */ /* 0x000fe20000000000 */
.L_x_28:
[----:B------:R-:W-:Y:S05]  /*0c60*/  @P0 BRA `(.L_x_29) ;  /* 0x00000000000c0947 */ /* 0x000fea0003800000 */
[----:B------:R0:W-:Y:S01]  /*0c70*/  UTMACMDFLUSH ;  /* 0x00000000000079b7 */ /* 0x0001e20000000000 */
[----:B------:R-:W-:Y:S05]  /*0c80*/  @P0 BRA `(.L_x_29) ;  /* 0x0000000000040947 */ /* 0x000fea0003800000 */
[----:B------:R-:W-:-:S04]  /*0c90*/  DEPBAR.LE SB0, 0x0 ;  /* 0x000080000000791a */ /* 0x000fc80000000000 */
.L_x_29:
[----:B------:R-:W-:Y:S05]  /*0ca0*/  WARPSYNC.ALL ;  /* 0x0000000000007948 */ /* 0x000fea0003800000 */
[----:B--2---:R-:W-:Y:S06]  /*0cb0*/  BAR.SYNC.DEFER_BLOCKING 0x0 ;  /* 0x0000000000007b1d */ /* 0x004fec0000010000 */
[----:B------:R-:W-:Y:S02]  /*0cc0*/  BSSY B3, `(.L_x_30) ;  /* 0x000000b000037945 */ /* 0x000fe40003800000 */
[----:B------:R-:W-:Y:S06]  /*0cd0*/  BAR.SYNC.DEFER_BLOCKING 0x0 ;  /* 0x0000000000007b1d */ /* 0x000fec0000010000 */
[----:B------:R2:W-:Y:S01]  /*0ce0*/  @!P0 STS [R12], RZ ;  /* 0x000000ff0c008388 */ /* 0x0005e20000000800 */
[----:B------:R-:W-:Y:S01]  /*0cf0*/  NOP ;  /* 0x0000000000007918 */ /* 0x000fe20000000000 */
[----:B------:R-:W-:Y:S05]  /*0d00*/  @P2 BRA `(.L_x_31) ;  /* 0x0000000000182947 */ /* 0x000fea0003800000 */
[----:B-1-34-:R-:W1:Y:S01]  /*0d10*/  LDS R2, [UR8+0x8] ;  /* 0x00000808ff027984 */ /* 0x01ae620008000800 */
[----:B------:R-:W3:Y:S01]  /*0d20*/  LDC.64 R8, c[0x0][0x220] ;  /* 0x00008800ff087b82 */ /* 0x000ee20000000a00 */
[----:B------:R-:W-:Y:S02]  /*0d30*/  IMAD.MOV.U32 R3, RZ, RZ, 0x70 ;  /* 0x00000070ff037424 */ /* 0x000fe400078e00ff */
[----:B---3--:R3:W-:Y:S03]  /*0d40*/  STS.64 [UR8], R8 ;  /* 0x00000008ff007988 */ /* 0x0087e60008000a08 */
[----:B-1----:R-:W-:-:S05]  /*0d50*/  LOP3.LUT R2, R2, 0x10, R3, 0xd8, !PT ;  /* 0x0000001002027812 */ /* 0x002fca00078ed803 */
[----:B------:R3:W-:Y:S02]  /*0d60*/  STS [UR8+0x8], R2 ;  /* 0x00000802ff007988 */ /* 0x0007e40008000808 */
.L_x_31:
[----:B----4-:R-:W-:Y:S05]  /*0d70*/  BSYNC B3 ;  /* 0x0000000000037941 */ /* 0x010fea0003800000 */
.L_x_30:
[----:B------:R-:W-:Y:S04]  /*0d80*/  BSSY B4, `(.L_x_32) ;  /* 0x0000011000047945 */ /* 0x000fe80003800000 */
[----:B------:R-:W-:Y:S04]  /*0d90*/  BSSY B3, `(.L_x_33) ;  /* 0x000000e000037945 */ /* 0x000fe80003800000 */
[----:B------:R-:W-:Y:S05]  /*0da0*/  @P2 BRA `(.L_x_34) ;  /* 0x0000000000242947 */ /* 0x000fea0003800000 */
[----:B-1-3--:R-:W1:Y:S01]  /*0db0*/  LDS R2, [UR8+0x34] ;  /* 0x00003408ff027984 */ /* 0x00ae620008000800 */
[----:B------:R-:W-:-:S05]  /*0dc0*/  IMAD.MOV.U32 R3, RZ, RZ, 0x3f000000 ;  /* 0x3f000000ff037424 */ /* 0x000fca00078e00ff */
[----:B-1----:R-:W-:-:S05]  /*0dd0*/  LOP3.LUT R2, R2, 0xff000000, R3, 0xb8, !PT ;  /* 0xff00000002027812 */ /* 0x002fca00078eb803 */
[----:B------:R1:W-:Y:S01]  /*0de0*/  STS [UR8+0x34], R2 ;  /* 0x00003402ff007988 */ /* 0x0003e20008000808 */
[----:B------:R-:W-:Y:S05]  /*0df0*/  @P2 BRA `(.L_x_35) ;  /* 0x00000000001c2947 */ /* 0x000fea0003800000 */
[----:B-1----:R-:W1:Y:S01]  /*0e00*/  LDS R2, [UR8+0x38] ;  /* 0x00003808ff027984 */ /* 0x002e620008000800 */
[----:B------:R-:W-:-:S05]  /*0e10*/  IMAD.MOV.U32 R3, RZ, RZ, 0xff ;  /* 0x000000ffff037424 */ /* 0x000fca00078e00ff */
[----:B-1----:R-:W-:-:S05]  /*0e20*/  LOP3.LUT R2, R2, 0xff, R3, 0xb8, !PT ;  /* 0x000000ff02027812 */ /* 0x002fca00078eb803 */
[----:B------:R4:W-:Y:S02]  /*0e30*/  STS [UR8+0x38], R2 ;  /* 0x00003802ff007988 */ /* 0x0009e40008000808 */
.L_x_34:
[----:B------:R-:W-:Y:S05]  /*0e40*/  @P2 BREAK B3 ;  /* 0x0000000000032942 */ /* 0x000fea0003800000 */
[----:B------:R-:W-:Y:S05]  /*0e50*/  @P2 BRA `(.L_x_36) ;  /* 0x00000000000c2947 */ /* 0x000fea0003800000 */
[----:B------:R1:W-:Y:S02]  /*0e60*/  STS [UR8+0x20], R5 ;  /* 0x00002005ff007988 */ /* 0x0003e40008000808 */
.L_x_35:
[----:B------:R-:W-:Y:S05]  /*0e70*/  BSYNC B3 ;  /* 0x0000000000037941 */ /* 0x000fea0003800000 */
.L_x_33:
[----:B------:R1:W-:Y:S02]  /*0e80*/  @!P2 STS [UR8+0x24], R4 ;  /* 0x00002404ff00a988 */ /* 0x0003e40008000808 */
.L_x_36:
[----:B------:R-:W-:Y:S05]  /*0e90*/  BSYNC B4 ;  /* 0x0000000000047941 */ /* 0x000fea0003800000 */
.L_x_32:
[----:B------:R-:W-:Y:S05]  /*0ea0*/  WARPSYNC.ALL ;  /* 0x0000000000007948 */ /* 0x000fea0003800000 */
[----:B------:R-:W-:Y:S04]  /*0eb0*/  BSSY B4, `(.L_x_37) ;  /* 0x000000e000047945 */ /* 0x000fe80003800000 */
[----:B------:R-:W-:Y:S05]  /*0ec0*/  @P2 BRA `(.L_x_38) ;  /* 0x0000000000302947 */ /* 0x000fea0003800000 */
[----:B------:R-:W5:Y:S01]  /*0ed0*/  LDS R3, [UR8+0x34] ;  /* 0x00003408ff037984 */ /* 0x000f620008000800 */
[----:B-1----:R-:W1:Y:S03]  /*0ee0*/  LDC.64 R4, c[0x0][0x248] ;  /* 0x00009200ff047b82 */ /* 0x002e660000000a00 */
[----:B---34-:R-:W3:Y:S01]  /*0ef0*/  LDS R2, [UR8+0x1c] ;  /* 0x00001c08ff027984 */ /* 0x018ee20008000800 */
[C---:B-1----:R-:W-:Y:S01]  /*0f00*/  SHF.L.U64.HI R5, R4.reuse, 0x1, R5 ;  /* 0x0000000104057819 */ /* 0x042fe20000010205 */
[----:B------:R-:W-:-:S03]  /*0f10*/  IMAD.SHL.U32 R4, R4, 0x2, RZ ;  /* 0x0000000204047824 */ /* 0x000fc600078e00ff */
[--C-:B------:R-:W-:Y:S02]  /*0f20*/  SHF.R.U32.HI R7, RZ, 0x4, R5.reuse ;  /* 0x00000004ff077819 */ /* 0x100fe40000011605 */
[----:B------:R-:W-:-:S05]  /*0f30*/  SHF.R.U64 R4, R4, 0x4, R5 ;  /* 0x0000000404047819 */ /* 0x000fca0000001205 */
[----:B------:R1:W-:Y:S01]  /*0f40*/  STS [UR8+0xc], R4 ;  /* 0x00000c04ff007988 */ /* 0x0003e20008000808 */
[----:B-----5:R-:W-:Y:S02]  /*0f50*/  LOP3.LUT R3, R3, 0x7, RZ, 0xb8, !PT ;  /* 0x0000000703037812 */ /* 0x020fe400078eb8ff */
[----:B---3--:R-:W-:-:S03]  /*0f60*/  LOP3.LUT R2, R2, 0xf, R7, 0xb8, !PT ;  /* 0x0000000f02027812 */ /* 0x008fc600078eb807 */
[----:B------:R1:W-:Y:S04]  /*0f70*/  STS [UR8+0x34], R3 ;  /* 0x00003403ff007988 */ /* 0x0003e80008000808 */
[----:B------:R1:W-:Y:S02]  /*0f80*/  STS [UR8+0x1c], R2 ;  /* 0x00001c02ff007988 */ /* 0x0003e40008000808 */
.L_x_38:
[----:B------:R-:W-:Y:S05]  /*0f90*/  BSYNC B4 ;  /* 0x0000000000047941 */ /* 0x000fea0003800000 */
.L_x_37:
[----:B------:R-:W-:Y:S04]  /*0fa0*/  BSSY B4, `(.L_x_39) ;  /* 0x000001a000047945 */ /* 0x000fe80003800000 */
[----:B------:R-:W-:Y:S04]  /*0fb0*/  BSSY B5, `(.L_x_40) ;  /* 0x0000015000057945 */ /* 0x000fe80003800000 */
        /* <DEDUP_REMOVED lines=9> */
.L_x_41:
[----:B------:R-:W-:Y:S05]  /*1050*/  @P2 BRA `(.L_x_43) ;  /* 0x0000000000282947 */ /* 0x000fea0003800000 */
[----:B-1-34-:R-:W1:Y:S02]  /*1060*/  LDS R2, [UR8+0x8] ;  /* 0x00000808ff027984 */ /* 0x01ae640008000800 */
[----:B-1----:R-:W-:-:S05]  /*1070*/  LOP3.LUT R2, R2, 0x1800, RZ, 0xb8, !PT ;  /* 0x0000180002027812 */ /* 0x002fca00078eb8ff */
[----:B------:R3:W-:Y:S02]  /*1080*/  STS [UR8+0x8], R2 ;  /* 0x00000802ff007988 */ /* 0x0007e40008000808 */
.L_x_42:
[----:B------:R-:W-:Y:S05]  /*1090*/  @P2 BREAK B5 ;  /* 0x0000000000052942 */ /* 0x000fea0003800000 */
[----:B------:R-:W-:Y:S05]  /*10a0*/  @P2 BRA `(.L_x_44) ;  /* 0x0000000000242947 */ /* 0x000fea0003800000 */
[----:B-1-3--:R-:W1:Y:S01]  /*10b0*/  LDS R2, [UR8+0x8] ;  /* 0x00000808ff027984 */ /* 0x00ae620008000800 */
[----:B------:R-:W-:-:S05]  /*10c0*/  IMAD.MOV.U32 R3, RZ, RZ, 0x6000 ;  /* 0x00006000ff037424 */ /* 0x000fca00078e00ff */
[----:B-1----:R-:W-:-:S04]  /*10d0*/  LOP3.LUT R2, R2, 0x6000, R3, 0xd8, !PT ;  /* 0x0000600002027812 */ /* 0x002fc800078ed803 */
[----:B------:R-:W-:-:S05]  /*10e0*/  LOP3.LUT R2, R2, 0x400000, RZ, 0xb8, !PT ;  /* 0x0040000002027812 */ /* 0x000fca00078eb8ff */
[----:B------:R1:W-:Y:S02]  /*10f0*/  STS [UR8+0x8], R2 ;  /* 0x00000802ff007988 */ /* 0x0003e40008000808 */
.L_x_43:
[----:B------:R-:W-:Y:S05]  /*1100*/  BSYNC B5 ;  /* 0x0000000000057941 */ /* 0x000fea0003800000 */
.L_x_40:
[----:B-1-34-:R-:W1:Y:S02]  /*1110*/  @!P2 LDS R2, [UR8+0x8] ;  /* 0x00000808ff02a984 */ /* 0x01ae640008000800 */
[----:B-1----:R-:W-:-:S05]  /*1120*/  @!P2 LOP3.LUT R2, R2, 0x8000, RZ, 0xb8, !PT ;  /* 0x000080000202a812 */ /* 0x002fca00078eb8ff */
[----:B------:R4:W-:Y:S02]  /*1130*/  @!P2 STS [UR8+0x8], R2 ;  /* 0x00000802ff00a988 */ /* 0x0009e40008000808 */
.L_x_44:
[----:B------:R-:W-:Y:S05]  /*1140*/  BSYNC B4 ;  /* 0x0000000000047941 */ /* 0x000fea0003800000 */
.L_x_39:
[----:B------:R-:W-:Y:S05]  /*1150*/  WARPSYNC.ALL ;  /* 0x0000000000007948 */ /* 0x000fea0003800000 */
[----:B------:R-:W-:-:S04]  /*1160*/  UIADD3 UR4, UR4, 0x100, URZ ;  /* 0x0000010004047890 */ /* 0x000fc8000fffe03f */
[----:B------:R-:W-:-:S04]  /*1170*/  UIADD3 UR20, UP0, UR4, UR20, URZ ;  /* 0x0000001404147290 */ /* 0x000fc8000ff1e03f */
[----:B------:R-:W-:Y:S01]  /*1180*/  ULEA.HI.X.SX32 UR21, UR4, UR21, 0x1, UP0 ;  /* 0x0000001504157291 */ /* 0x000fe200080f0e3f */
[----:B------:R-:W-:Y:S11]  /*1190*/  @P0 BRA `(.L_x_45) ;  /* 0x0000000000280947 */ /* 0x000ff60003800000 */
[----:B-1-34-:R-:W1:Y:S01]  /*11a0*/  S2R R2, SR_LANEID ;  /* 0x0000000000027919 */ /* 0x01ae620000000000 */
[----:B------:R-:W-:Y:S05]  /*11b0*/  WARPSYNC.ALL ;  /* 0x0000000000007948 */ /* 0x000fea0003800000 */
[----:B-1----:R-:W-:-:S05]  /*11c0*/  IMAD.SHL.U32 R4, R2, 0x4, RZ ;  /* 0x0000000402047824 */ /* 0x002fca00078e00ff */
[----:B------:R-:W1:Y:S01]  /*11d0*/  LDS R5, [R4+UR8] ;  /* 0x0000000804057984 */ /* 0x000e620008000800 */
[----:B------:R-:W-:-:S05]  /*11e0*/  IADD3 R2, P1, R4, UR20, RZ ;  /* 0x0000001404027c10 */ /* 0x000fca000ff3e0ff */
[----:B------:R-:W-:-:S05]  /*11f0*/  IMAD.X R3, RZ, RZ, UR21, P1 ;  /* 0x00000015ff037e24 */ /* 0x000fca00088e06ff */
[----:B-1----:R1:W3:Y:S01]  /*1200*/  ATOMG.E.EXCH.STRONG.GPU PT, RZ, [R2], R5 ;  /* 0x0000000502ff73a8 */ /* 0x0022e200041ee100 */
[----:B------:R-:W-:-:S04]  /*1210*/  DEPBAR {5,4,3,2,1,0} ;  /* 0x0000003f0000791a */ /* 0x000fc80000000000 */
[----:B------:R1:W-:Y:S01]  /*1220*/  UTMACCTL.IV [UR20] ;  /* 0x00000000140079b9 */ /* 0x0003e20008000000 */
[----:B------:R-:W-:Y:S01]  /*1230*/  NOP ;  /* 0x0000000000007918 */ /* 0x000fe20000000000 */
.L_x_45:
[----:B------:R-:W-:Y:S05]  /*1240*/  @P0 BRA `(.L_x_46) ;  /* 0x00000000000c0947 */ /* 0x000fea0003800000 */
[----:B------:R0:W-:Y:S01]  /*1250*/  UTMACMDFLUSH ;  /* 0x00000000000079b7 */ /* 0x0001e20000000000 */
[----:B------:R-:W-:Y:S05]  /*1260*/  @P0 BRA `(.L_x_46) ;  /* 0x0000000000040947 */ /* 0x000fea0003800000 */
[----:B------:R-:W-:-:S04]  /*1270*/  DEPBAR.LE SB0, 0x0 ;  /* 0x000080000000791a */ /* 0x000fc80000000000 */
.L_x_46:
[----:B------:R-:W-:Y:S05]  /*1280*/  WARPSYNC.ALL ;  /* 0x0000000000007948 */ /* 0x000fea0003800000 */
[----:B---3--:R-:W-:Y:S01]  /*1290*/  BAR.SYNC.DEFER_BLOCKING 0x0 ;  /* 0x0000000000007b1d */ /* 0x008fe20000010000 */
[----:B------:R-:W-:Y:S01]  /*12a0*/  ISETP.GT.AND P0, PT, R14, RZ, PT ;  /* 0x000000ff0e00720c */ /* 0x000fe20003f04270 */
[----:B------:R-:W-:Y:S02]  /*12b0*/  USHF.L.U32 UR31, UR9, 0x7, URZ ;  /* 0x00000007091f7899 */ /* 0x000fe4000800063f */
[----:B------:R-:W-:Y:S02]  /*12c0*/  USHF.L.U32 UR11, UR7, 0x8, URZ ;  /* 0x00000008070b7899 */ /* 0x000fe4000800063f */
[----:B------:R-:W-:Y:S01]  /*12d0*/  VOTEU.ALL UP0, P2 ;  /* 0x00000000003f7886 */ /* 0x000fe20001000000 */
[----:B------:R-:W-:-:S04]  /*12e0*/  UMOV UR4, 0x1 ;  /* 0x0000000100047882 */ /* 0x000fc80000000000 */
[----:B------:R-:W-:-:S04]  /*12f0*/  @!UP0 UIADD3 UR4, -UR4, 0x100000, URZ ;  /* 0x0010000004048890 */ /* 0x000fc8000fffe13f */
[----:B------:R-:W-:Y:S02]  /*1300*/  @!UP0 USHF.L.U32 UR5, UR4, 0xb, URZ ;  /* 0x0000000b04058899 */ /* 0x000fe4000800063f */
[----:B------:R-:W-:Y:S01]  /*1310*/  @!UP0 USHF.L.U32 UR4, UR4, 0x1, URZ ;  /* 0x0000000104048899 */ /* 0x000fe2000800063f */
[----:B------:R-:W-:Y:S01]  /*1320*/  VOTEU.ALL UP0, P2 ;  /* 0x00000000003f7886 */ /* 0x000fe20001000000 */
[----:B------:R-:W3:Y:S10]  /*1330*/  FENCE.VIEW.ASYNC.S ;  /* 0x00000000000073c6 */ /* 0x000ef40000000000 */
[----:B---3--:R3:W1:Y:S01]  /*1340*/  @!UP0 SYNCS.EXCH.64 URZ, [UR8+0xc000], UR4 ;  /* 0x00c00004083f85b2 */ /* 0x0086620008000100 */
[----:B------:R-:W-:Y:S05]  /*1350*/  @P0 BRA `(.L_x_47) ;  /* 0x0000000400080947 */ /* 0x000fea0003800000 */
[----:B-1--4-:R-:W-:Y:S02]  /*1360*/  SHF.R.U32.HI R2, RZ, 0x5, R0 ;  /* 0x00000005ff027819 */ /* 0x012fe40000011600 */
[----:B------:R-:W-:Y:S02]  /*1370*/  CS2R R88, SRZ ;  /* 0x0000000000587805 */ /* 0x000fe4000001ff00 */
[----:B------:R-:W-:Y:S02]  /*1380*/  CS2R R90, SRZ ;  /* 0x00000000005a7805 */ /* 0x000fe4000001ff00 */
[----:B------:R-:W-:Y:S02]  /*1390*/  CS2R R92, SRZ ;  /* 0x00000000005c7805 */ /* 0x000fe4000001ff00 */
[----:B------:R-:W-:Y:S02]  /*13a0*/  CS2R R94, SRZ ;  /* 0x00000000005e7805 */ /* 0x000fe4000001ff00 */
[----:B------:R-:W-:-:S02]  /*13b0*/  CS2R R96, SRZ ;  /* 0x0000000000607805 */ /* 0x000fc4000001ff00 */
[----:B------:R-:W-:Y:S02]  /*13c0*/  CS2R R98, SRZ ;  /* 0x0000000000627805 */ /* 0x000fe4000001ff00 */
        /* <DEDUP_REMOVED lines=57> */
[----:B------:R-:W-:Y:S01]  /*1760*/  CS2R R86, SRZ ;  /* 0x0000000000567805 */ /* 0x000fe2000001ff00 */
[----:B------:R-:W-:Y:S06]  /*1770*/  BRA `(.L_x_48) ;  /* 0x00000008005c7947 */ /* 0x000fec0003800000 */
.L_x_47:
[----:B---3--:R-:W-:Y:S01]  /*1780*/  UIADD3 UR5, UR8, 0x8000, URZ ;  /* 0x0000800008057890 */ /* 0x008fe2000fffe03f */
[----:B-1--4-:R-:W-:Y:S01]  /*1790*/  SHF.R.U32.HI R2, RZ, 0x5, R0 ;  /* 0x00000005ff027819 */ /* 0x012fe20000011600 */
[----:B------:R-:W-:Y:S01]  /*17a0*/  UMOV UR4, URZ ;  /* 0x0000003f00047c82 */ /* 0x000fe20008000000 */
[----:B------:R-:W-:Y:S01]  /*17b0*/  CS2R R88, SRZ ;  /* 0x0000000000587805 */ /* 0x000fe2000001ff00 */
[----:B------:R-:W-:Y:S01]  /*17c0*/  USHF.R.U32.HI UR5, URZ, 0x4, UR5 ;  /* 0x000000043f057899 */ /* 0x000fe20008011605 */
[----:B------:R-:W-:Y:S02]  /*17d0*/  CS2R R90, SRZ ;  /* 0x00000000005a7805 */ /* 0x000fe4000001ff00 */
[----:B------:R-:W-:Y:S02]  /*17e0*/  CS2R R92, SRZ ;  /* 0x00000000005c7805 */ /* 0x000fe4000001ff00 */
[----:B------:R-:W-:Y:S01]  /*17f0*/  CS2R R94, SRZ ;  /* 0x00000000005e7805 */ /* 0x000fe2000001ff00 */
[----:B------:R-:W-:Y:S01]  /*1800*/  USGXT.U32 UR6, UR5, 0xe ;  /* 0x0000000e0506789a */ /* 0x000fe20008000000 */
[----:B------:R-:W-:-:S02]  /*1810*/  CS2R R96, SRZ ;  /* 0x0000000000607805 */ /* 0x000fc4000001ff00 */
[----:B------:R-:W-:Y:S02]  /*1820*/  CS2R R98, SRZ ;  /* 0x0000000000627805 */ /* 0x000fe4000001ff00 */
[----:B------:R-:W-:Y:S01]  /*1830*/  CS2R R100, SRZ ;  /* 0x0000000000647805 */ /* 0x000fe2000001ff00 */
[----:B------:R-:W-:Y:S01]  /*1840*/  UIADD3 UR14, UP0, UR6, 0x2, URZ ;  /* 0x00000002060e7890 */ /* 0x000fe2000ff1e03f */
[----:B------:R-:W-:Y:S02]  /*1850*/  CS2R R102, SRZ ;  /* 0x0000000000667805 */ /* 0x000fe4000001ff00 */
[----:B------:R-:W-:Y:S02]  /*1860*/  CS2R R104, SRZ ;  /* 0x0000000000687805 */ /* 0x000fe4000001ff00 */
[----:B------:R-:W-:Y:S01]  /*1870*/  CS2R R106, SRZ ;  /* 0x00000000006a7805 */ /* 0x000fe2000001ff00 */
[----:B------:R-:W-:Y:S01]  /*1880*/  UIADD3.X UR15, UR4, 0x40000040, URZ, UP0, !UPT ;  /* 0x40000040040f7890 */ /* 0x000fe200087fe43f */
        /* <DEDUP_REMOVED lines=54> */
[----:B------:R-:W-:Y:S02]  /*1bf0*/  UIADD3.64 UR34, UR14, 0x2, URZ ;  /* 0x000000020e227897 */ /* 0x000fe4000fffe03f */
[----:B------:R-:W-:Y:S01]  /*1c00*/  UIADD3.64 UR26, UR14, 0x4, URZ ;  /* 0x000000040e1a7897 */ /* 0x000fe2000fffe03f */
[----:B------:R-:W-:Y:S01]  /*1c10*/  UMOV UR10, URZ ;  /* 0x0000003f000a7c82 */ /* 0x000fe20008000000 */
[----:B------:R-:W-:-:S10]  /*1c20*/  UMOV UR7, 0x40000040 ;  /* 0x4000004000077882 */ /* 0x000fd40000000000 */
.L_x_50:
[----:B------:R-:W-:Y:S01]  /*1c30*/  BAR.SYNC.DEFER_BLOCKING 0x0 ;  /* 0x0000000000007b1d */ /* 0x000fe20000010000 */
[----:B------:R-:W-:Y:S01]  /*1c40*/  @!P2 IMAD.MOV.U32 R3, RZ, RZ, 0xc000 ;  /* 0x0000c000ff03a424 */ /* 0x000fe200078e00ff */
[----:B------:R-:W-:Y:S02]  /*1c50*/  ELECT P1, URZ, PT ;  /* 0x00000000003f782f */ /* 0x000fe40003820000 */
[----:B------:R-:W-:Y:S02]  /*1c60*/  ELECT P0, URZ, PT ;  /* 0x00000000003f782f */ /* 0x000fe40003800000 */
[C---:B------:R-:W-:Y:S01]  /*1c70*/  ISETP.LT.U32.AND P1, PT, R6.reuse, 0x20, P1 ;  /* 0x000000200600780c */ /* 0x040fe20000f21070 */
[----:B------:R-:W-:Y:S01]  /*1c80*/  UMOV UR30, UR10 ;  /* 0x0000000a001e7c82 */ /* 0x000fe20008000000 */
[----:B------:R-:W-:-:S11]  /*1c90*/  ISETP.LT.U32.AND P0, PT, R6, 0x20, P0 ;  /* 0x000000200600780c */ /* 0x000fd60000701070 */
[----:B------:R-:W-:Y:S01]  /*1ca0*/  VOTEU.ANY UP0, P1 ;  /* 0x00000000003f7886 */ /* 0x000fe20000800100 */
[----:B------:R-:W-:Y:S01]  /*1cb0*/  VOTEU.ANY UP2, P1 ;  /* 0x00000000003f7886 */ /* 0x000fe20000840100 */
[----:B------:R-:W-:Y:S01]  /*1cc0*/  VOTEU.ANY UP1, P0 ;  /* 0x00000000003f7886 */ /* 0x000fe20000020100 */
[----:B------:R-:W-:Y:S01]  /*1cd0*/  VOTEU.ANY UP3, P0 ;  /* 0x00000000003f7886 */ /* 0x000fe20000060100 */
[----:B------:R1:W-:Y:S01]  /*1ce0*/  @!P2 SYNCS.ARRIVE.TRANS64 RZ, [UR8+0xc000], R3 ;  /* 0x00c00003ffffa9a7 */ /* 0x0003e20008000008 */
[----:B------:R3:W-:Y:S06]  /*1cf0*/  MEMBAR.ALL.CTA ;  /* 0x0000000000007992 */ /* 0x0007ec0000008000 */
[----:B---3--:R-:W3:Y:S01]  /*1d00*/  FENCE.VIEW.ASYNC.S ;  /* 0x00000000000073c6 */ /* 0x008ee20000000000 */
[----:B------:R-:W-:Y:S01]  /*1d10*/  @UP0 UIADD3 UR9, UR8, 0xc000, URZ ;  /* 0x0000c00008090890 */ /* 0x000fe2000fffe03f */
[----:B------:R-:W-:Y:S01]  /*1d20*/  @UP0 UMOV UR4, UR16 ;  /* 0x0000001000040c82 */ /* 0x000fe20008000000 */
[----:B------:R-:W-:Y:S01]  /*1d30*/  @UP0 UMOV UR5, UR17 ;  /* 0x0000001100050c82 */ /* 0x000fe20008000000 */
[----:B------:R-:W-:-:S02]  /*1d40*/  @UP1 UIADD3 UR28, UR8, 0x8000, URZ ;  /* 0x00008000081c1890 */ /* 0x000fc4000fffe03f */
[----:B------:R-:W-:Y:S01]  /*1d50*/  @UP1 UIADD3 UR29, UR8, 0xc000, URZ ;  /* 0x0000c000081d1890 */ /* 0x000fe2000fffe03f */
[----:B-1----:R-:W-:Y:S01]  /*1d60*/  SHF.L.U32 R3, R13, 0x1f, RZ ;  /* 0x0000001f0d037819 */ /* 0x002fe200000006ff */
[----:B------:R-:W-:Y:S01]  /*1d70*/  @UP1 UMOV UR12, UR18 ;  /* 0x00000012000c1c82 */ /* 0x000fe20008000000 */
[----:B------:R-:W-:Y:S01]  /*1d80*/  @UP1 UMOV UR13, UR19 ;  /* 0x00000013000d1c82 */ /* 0x000fe20008000000 */
[----:B---3--:R-:W-:Y:S06]  /*1d90*/  BAR.SYNC.DEFER_BLOCKING 0x0 ;  /* 0x0000000000007b1d */ /* 0x008fec0000010000 */
[----:B------:R1:W-:Y:S02]  /*1da0*/  @UP2 UTMALDG.2D [UR8], [UR4] ;  /* 0x00000008040025b4 */ /* 0x0003e40008008000 */
[----:B------:R-:W-:Y:S06]  /*1db0*/  BAR.SYNC.DEFER_BLOCKING 0x0 ;  /* 0x0000000000007b1d */ /* 0x000fec0000010000 */
[----:B------:R1:W-:Y:S02]  /*1dc0*/  @UP3 UTMALDG.2D [UR28], [UR12] ;  /* 0x0000001c0c0035b4 */ /* 0x0003e40008008000 */
[----:B------:R-:W-:Y:S06]  /*1dd0*/  BAR.SYNC.DEFER_BLOCKING 0x0 ;  /* 0x0000000000007b1d */ /* 0x000fec0000010000 */
[----:B------:R-:W3:Y:S02]  /*1de0*/  SYNCS.PHASECHK.TRANS64.TRYWAIT P0, [UR8+0xc000], R3 ;  /* 0x00c00003ff0075a7 */ /* 0x000ee40008000148 */
[----:B-1-3--:R-:W-:Y:S05]  /*1df0*/  @!P0 BRA `(.L_x_49) ;  /* 0x00000008008c8947 */ /* 0x00afea0003800000 */
.L_x_51:
[----:B------:R-:W1:Y:S01]  /*1e00*/  SHFL.IDX PT, R3, R2, RZ, 0x1f ;  /* 0x00001fff02037589 */ /* 0x000e6200000e0000 */
[----:B------:R-:W-:Y:S01]  /*1e10*/  WARPGROUP.ARRIVE ;  /* 0x00000000000079c5 */ /* 0x000fe20000000000 */
[----:B------:R-:W-:Y:S01]  /*1e20*/  UMOV UR5, 0x40000040 ;  /* 0x4000004000057882 */ /* 0x000fe20000000000 */
[----:B------:R-:W-:Y:S01]  /*1e30*/  UMOV UR38, UR14 ;  /* 0x0000000e00267c82 */ /* 0x000fe20008000000 */
[----:B------:R-:W-:Y:S01]  /*1e40*/  UMOV UR39, UR15 ;  /* 0x0000000f00277c82 */ /* 0x000fe20008000000 */
[----:B------:R-:W-:Y:S01]  /*1e50*/  UIADD3 UR10, UR10, 0x40, URZ ;  /* 0x000000400a0a7890 */ /* 0x000fe2000fffe03f */
[----:B------:R-:W-:Y:S02]  /*1e60*/  LOP3.LUT R13, R13, 0x1, RZ, 0x3c, !PT ;  /* 0x000000010d0d7812 */ /* 0x000fe400078e3cff */
[----:B-1----:R-:W-:Y:S02]  /*1e70*/  R2UR UR4, R3 ;  /* 0x00000000030472ca */ /* 0x002fe400000e0000 */
[----:B------:R-:W1:Y:S11]  /*1e80*/  LDC R3, c[0x0][0x230] ;  /* 0x00008c00ff037b82 */ /* 0x000e760000000800 */
[----:B------:R-:W-:-:S04]  /*1e90*/  USHF.L.U32 UR4, UR4, 0x7, URZ ;  /* 0x0000000704047899 */ /* 0x000fc8000800063f */
[----:B------:R-:W-:-:S04]  /*1ea0*/  ULOP3.LUT UR4, UR4, 0x200, URZ, 0xc0, !UPT ;  /* 0x0000020004047892 */ /* 0x000fc8000f8ec03f */
[----:B------:R-:W-:-:S04]  /*1eb0*/  ULEA.HI UR4, UR8, UR4, URZ, 0x1c ;  /* 0x0000000408047291 */ /* 0x000fc8000f8fe03f */
[----:B------:R-:W-:Y:S01]  /*1ec0*/  ULOP3.LUT UR4, UR4, 0x3fff, URZ, 0xc0, !UPT ;  /* 0x00003fff04047892 */ /* 0x000fe2000f8ec03f */
[----:B-1----:R-:W-:-:S03]  /*1ed0*/  ISETP.LE.AND P0, PT, R3, UR10, PT ;  /* 0x0000000a03007c0c */ /* 0x002fc6000bf03270 */
[----:B------:R-:W-:-:S05]  /*1ee0*/  UIADD3 UR12, UP0, UR4, 0x2, URZ ;  /* 0x00000002040c7890 */ /* 0x000fca000ff1e03f */
[----:B------:R-:W-:Y:S01]  /*1ef0*/  HGMMA.64x128x16.F32.BF16 R88, gdesc[UR4], R88, gsb0 ;  /* 0x01e00000045879f0 */ /* 0x000fe20008001858 */
[----:B------:R-:W-:Y:S02]  /*1f00*/  UMOV UR4, URZ ;  /* 0x0000003f00047c82 */ /* 0x000fe40008000000 */
[----:B------:R-:W-:-:S04]  /*1f10*/  UIADD3.X UR13, UR4, 0x40000040, URZ, UP0, !UPT ;  /* 0x40000040040d7890 */ /* 0x000fc800087fe43f */
[----:B------:R-:W-:Y:S02]  /*1f20*/  UIADD3.64 UR32, UR12, 0x2, URZ ;  /* 0x000000020c207897 */ /* 0x000fe4000fffe03f */
[----:B------:R-:W-:Y:S02]  /*1f30*/  UIADD3.64 UR24, UR12, 0x4, URZ ;  /* 0x000000040c187897 */ /* 0x000fe4000fffe03f */
[----:B------:R-:W-:Y:S02]  /*1f40*/  UIADD3.64 UR4, UR12, 0x3fe, URZ ;  /* 0x000003fe0c047897 */ /* 0x000fe4000fffe03f */
[----:B------:R-:W-:Y:S01]  /*1f50*/  UIADD3.64 UR36, UR12, 0x400, URZ ;  /* 0x000004000c247897 */ /* 0x000fe2000fffe03f */
[----:B------:R-:W-:Y:S02]  /*1f60*/  WARPGROUP.DEPBAR.LE gsb0, 0x0 ;  /* 0x00008000000079c5 */ /* 0x000fe40000010000 */
[----:B------:R-:W-:-:S06]  /*1f70*/  WARPGROUP.ARRIVE ;  /* 0x00000000000079c5 */ /* 0x000fcc0000000000 */
[----:B------:R-:W-:Y:S03]  /*1f80*/  HGMMA.64x128x16.F32.BF16 R88, gdesc[UR12], R88, gsb0 ;  /* 0x01e000000c5879f0 */ /* 0x000fe60008001858 */
[----:B------:R-:W-:Y:S02]  /*1f90*/  WARPGROUP.DEPBAR.LE gsb0, 0x0 ;  /* 0x00008000000079c5 */ /* 0x000fe40000010000 */
[----:B------:R-:W-:-:S07]  /*1fa0*/  WARPGROUP.ARRIVE ;  /* 0x00000000000079c5 */ /* 0x000fce0000000000 */
[----:B------:R-:W-:Y:S01]  /*1fb0*/  HGMMA.64x128x16.F32.BF16 R88, gdesc[UR32], R88, gsb0 ;  /* 0x01e00000205879f0 */ /* 0x000fe20008001858 */
[----:B------:R-:W-:Y:S02]  /*1fc0*/  UIADD3.64 UR32, UR12, 0x402, URZ ;  /* 0x000004020c207897 */ /* 0x000fe4000fffe03f */
[----:B------:R-:W-:Y:S02]  /*1fd0*/  WARPGROUP.DEPBAR.LE gsb0, 0x0 ;  /* 0x00008000000079c5 */ /* 0x000fe40000010000 */
[----:B------:R-:W-:-:S07]  /*1fe0*/  WARPGROUP.ARRIVE ;  /* 0x00000000000079c5 */ /* 0x000fce0000000000 */
[----:B------:R-:W-:Y:S01]  /*1ff0*/  HGMMA.64x128x16.F32.BF16 R88, gdesc[UR24], R88, gsb0 ;  /* 0x01e00000185879f0 */ /* 0x000fe20008001858 */
[----:B------:R-:W-:Y:S02]  /*2000*/  UIADD3.64 UR24, UR12, 0x404, URZ ;  /* 0x000004040c187897 */ /* 0x000fe4000fffe03f */
[----:B------:R-:W-:Y:S02]  /*2010*/  WARPGROUP.DEPBAR.LE gsb0, 0x0 ;  /* 0x00008000000079c5 */ /* 0x000fe40000010000 */
[----:B------:R-:W-:-:S07]  /*2020*/  WARPGROUP.ARRIVE ;  /* 0x00000000000079c5 */ /* 0x000fce0000000000 */
[----:B------:R-:W-:Y:S03]  /*2030*/  HGMMA.64x128x16.F32.BF16 R24, gdesc[UR4], R24, gsb0 ;  /* 0x01e00000041879f0 */ /* 0x000fe60008001818 */
        /* <DEDUP_REMOVED lines=10> */
[----:B------:R-:W-:Y:S05]  /*20e0*/  @!P0 BRA `(.L_x_50) ;  /* 0xfffffff800d08947 */ /* 0x000fea000383ffff */
.L_x_48:
[----:B------:R-:W-:Y:S01]  /*20f0*/  BAR.SYNC.DEFER_BLOCKING 0x0 ;  /* 0x0000000000007b1d */ /* 0x000fe20000010000 */
[----:B------:R-:W-:Y:S01]  /*2100*/  IMAD.SHL.U32 R3, R0, 0x80, RZ ;  /* 0x0000008000037824 */ /* 0x000fe200078e00ff */
[----:B------:R-:W-:Y:S01]  /*2110*/  LOP3.LUT R2, R2, 0x1, RZ, 0xc0, !PT ;  /* 0x0000000102027812 */ /* 0x000fe200078ec0ff */
[----:B------:R-:W-:Y:S01]  /*2120*/  IMAD.SHL.U32 R4, R0, 0x10, RZ ;  /* 0x0000001000047824 */ /* 0x000fe200078e00ff */
[----:B------:R-:W-:Y:S02]  /*2130*/  F2FP.BF16.F32.PACK_AB R88, R89, R88 ;  /* 0x000000585958723e */ /* 0x000fe400000010ff */
[----:B------:R-:W-:Y:S02]  /*2140*/  ELECT P0, URZ, PT ;  /* 0x00000000003f782f */ /* 0x000fe40003800000 */
[----:B------:R-:W-:Y:S01]  /*2150*/  LOP3.LUT R3, R3, 0x780, RZ, 0xc0, !PT ;  /* 0x0000078003037812 */ /* 0x000fe200078ec0ff */
[----:B------:R-:W-:Y:S01]  /*2160*/  UMOV UR14, UR11 ;  /* 0x0000000b000e7c82 */ /* 0x000fe20008000000 */
[----:B------:R-:W-:-:S02]  /*2170*/  F2FP.BF16.F32.PACK_AB R89, R91, R90 ;  /* 0x0000005a5b59723e */ /* 0x000fc400000010ff */
[----:B------:R-:W-:Y:S02]  /*2180*/  LOP3.LUT R3, R3, 0x70, R4, 0xf8, !PT ;  /* 0x0000007003037812 */ /* 0x000fe400078ef804 */
[----:B------:R-:W-:Y:S02]  /*2190*/  F2FP.BF16.F32.PACK_AB R120, R121, R120 ;  /* 0x000000787978723e */ /* 0x000fe400000010ff */
[----:B------:R-:W-:Y:S01]  /*21a0*/  LOP3.LUT R3, R3, 0x10, R0, 0x78, !PT ;  /* 0x0000001003037812 */ /* 0x000fe200078e7800 */
[----:B------:R-:W-:Y:S01]  /*21b0*/  IMAD.SHL.U32 R0, R0, 0x40, RZ ;  /* 0x0000004000007824 */ /* 0x000fe200078e00ff */
[----:B------:R-:W-:Y:S02]  /*21c0*/  R2UR UR12, R2 ;  /* 0x00000000020c72ca */ /* 0x000fe400000e0000 */
[----:B------:R-:W-:Y:S02]  /*21d0*/  F2FP.BF16.F32.PACK_AB R90, R93, R92 ;  /* 0x0000005c5d5a723e */ /* 0x000fe400000010ff */
[----:B------:R-:W-:-:S02]  /*21e0*/  LOP3.LUT R0, R3, 0x3800, R0, 0xf8, !PT ;  /* 0x0000380003007812 */ /* 0x000fc400078ef800 */
[----:B------:R-:W-:Y:S01]  /*21f0*/  F2FP.BF16.F32.PACK_AB R91, R95, R94 ;  /* 0x0000005e5f5b723e */ /* 0x000fe200000010ff */
[----:B------:R-:W1:Y:S01]  /*2200*/  @!P2 SYNCS.CCTL.IV [UR8+0xc000] ;  /* 0x00c00000ff00a9b1 */ /* 0x000e620008000008 */
[C---:B------:R-:W-:Y:S01]  /*2210*/  LOP3.LUT R3, R0.reuse, 0x20, RZ, 0x3c, !PT ;  /* 0x0000002000037812 */ /* 0x040fe200078e3cff */
[----:B------:R-:W-:Y:S01]  /*2220*/  VIADD R2, R0, UR8 ;  /* 0x0000000800027c36 */ /* 0x000fe20008000000 */
[----:B-1----:R-:W-:Y:S01]  /*2230*/  BAR.SYNC.DEFER_BLOCKING 0x0 ;  /* 0x0000000000007b1d */ /* 0x002fe20000010000 */
[----:B------:R-:W-:Y:S02]  /*2240*/  F2FP.BF16.F32.PACK_AB R121, R123, R122 ;  /* 0x0000007a7b79723e */ /* 0x000fe400000010ff */
[----:B------:R-:W-:Y:S01]  /*2250*/  ULEA UR13, UR12, UR31, 0x6 ;  /* 0x0000001f0c0d7291 */ /* 0x000fe2000f8e303f */
[----:B------:R-:W-:Y:S01]  /*2260*/  F2FP.BF16.F32.PACK_AB R24, R25, R24 ;  /* 0x000000181918723e */ /* 0x000fe200000010ff */
[----:B------:R-:W-:Y:S01]  /*2270*/  VIADD R3, R3, UR8 ;  /* 0x0000000803037c36 */ /* 0x000fe20008000000 */
[----:B------:R-:W-:Y:S01]  /*2280*/  F2FP.BF16.F32.PACK_AB R122, R125, R124 ;  /* 0x0000007c7d7a723e */ /* 0x000fe200000010ff */
[----:B------:R-:W-:Y:S01]  /*2290*/  ULEA UR12, UR12, UR8, 0xf ;  /* 0x000000080c0c7291 */ /* 0x000fe2000f8e783f */
[----:B------:R-:W-:-:S02]  /*22a0*/  F2FP.BF16.F32.PACK_AB R123, R127, R126 ;  /* 0x0000007e7f7b723e */ /* 0x000fc400000010ff */
[----:B------:R-:W-:Y:S02]  /*22b0*/  F2FP.BF16.F32.PACK_AB R25, R27, R26 ;  /* 0x0000001a1b19723e */ /* 0x000fe400000010ff */
[----:B------:R-:W-:Y:S02]  /*22c0*/  F2FP.BF16.F32.PACK_AB R56, R57, R56 ;  /* 0x000000383938723e */ /* 0x000fe400000010ff */
[----:B------:R-:W-:Y:S02]  /*22d0*/  F2FP.BF16.F32.PACK_AB R96, R97, R96 ;  /* 0x000000606160723e */ /* 0x000fe400000010ff */
[----:B------:R-:W-:Y:S02]  /*22e0*/  F2FP.BF16.F32.PACK_AB R26, R29, R28 ;  /* 0x0000001c1d1a723e */ /* 0x000fe400000010ff */
[----:B------:R-:W-:Y:S02]  /*22f0*/  F2FP.BF16.F32.PACK_AB R27, R31, R30 ;  /* 0x0000001e1f1b723e */ /* 0x000fe400000010ff */
[----:B------:R-:W-:-:S02]  /*2300*/  F2FP.BF16.F32.PACK_AB R57, R59, R58 ;  /* 0x0000003a3b39723e */ /* 0x000fc400000010ff */
[----:B------:R-:W-:Y:S02]  /*2310*/  F2FP.BF16.F32.PACK_AB R97, R99, R98 ;  /* 0x000000626361723e */ /* 0x000fe400000010ff */
[----:B------:R-:W-:Y:S01]  /*2320*/  F2FP.BF16.F32.PACK_AB R128, R129, R128 ;  /* 0x000000808180723e */ /* 0x000fe200000010ff */
[----:B------:R-:W-:Y:S01]  /*2330*/  STSM.16.M88.4 [R2], R88 ;  /* 0x0000005802007844 */ /* 0x000fe20000000200 */
[----:B------:R-:W-:Y:S02]  /*2340*/  F2FP.BF16.F32.PACK_AB R58, R61, R60 ;  /* 0x0000003c3d3a723e */ /* 0x000fe400000010ff */
[----:B------:R-:W-:Y:S01]  /*2350*/  F2FP.BF16.F32.PACK_AB R59, R63, R62 ;  /* 0x0000003e3f3b723e */ /* 0x000fe200000010ff */
[----:B------:R-:W-:Y:S01]  /*2360*/  STSM.16.M88.4 [R2+0x8000], R120 ;  /* 0x0080007802007844 */ /* 0x000fe20000000200 */
[----:B------:R-:W-:Y:S02]  /*2370*/  LOP3.LUT R4, R0, 0x40, RZ, 0x3c, !PT ;  /* 0x0000004000047812 */ /* 0x000fe400078e3cff */
[----:B------:R-:W-:Y:S01]  /*2380*/  F2FP.BF16.F32.PACK_AB R98, R101, R100 ;  /* 0x000000646562723e */ /* 0x000fe200000010ff */
[----:B------:R-:W-:Y:S01]  /*2390*/  STSM.16.M88.4 [R2+0x4000], R24 ;  /* 0x0040001802007844 */ /* 0x000fe20000000200 */
[----:B------:R-:W-:Y:S01]  /*23a0*/  F2FP.BF16.F32.PACK_AB R99, R103, R102 ;  /* 0x000000666763723e */ /* 0x000fe200000010ff */
[----:B------:R-:W-:Y:S01]  /*23b0*/  VIADD R4, R4, UR8 ;  /* 0x0000000804047c36 */ /* 0x000fe20008000000 */
[----:B------:R-:W-:Y:S01]  /*23c0*/  F2FP.BF16.F32.PACK_AB R129, R131, R130 ;  /* 0x000000828381723e */ /* 0x000fe200000010ff */
[----:B------:R-:W-:Y:S01]  /*23d0*/  STSM.16.M88.4 [R2+0xc000], R56 ;  /* 0x00c0003802007844 */ /* 0x000fe20000000200 */
[----:B------:R-:W-:-:S02]  /*23e0*/  F2FP.BF16.F32.PACK_AB R32, R33, R32 ;  /* 0x000000202120723e */ /* 0x000fc400000010ff */
[----:B------:R-:W-:Y:S01]  /*23f0*/  F2FP.BF16.F32.PACK_AB R130, R133, R132 ;  /* 0x000000848582723e */ /* 0x000fe200000010ff */
[----:B------:R-:W-:Y:S01]  /*2400*/  STSM.16.M88.4 [R3], R96 ;  /* 0x0000006003007844 */ /* 0x000fe20000000200 */
[----:B------:R-:W-:Y:S02]  /*2410*/  F2FP.BF16.F32.PACK_AB R131, R135, R134 ;  /* 0x000000868783723e */ /* 0x000fe400000010ff */
[----:B------:R-:W-:Y:S02]  /*2420*/  F2FP.BF16.F32.PACK_AB R33, R35, R34 ;  /* 0x000000222321723e */ /* 0x000fe400000010ff */
[----:B------:R-:W-:Y:S01]  /*2430*/  F2FP.BF16.F32.PACK_AB R64, R65, R64 ;  /* 0x000000404140723e */ /* 0x000fe200000010ff */
[----:B------:R-:W-:Y:S01]  /*2440*/  STSM.16.M88.4 [R3+0x8000], R128 ;  /* 0x0080008003007844 */ /* 0x000fe20000000200 */
[----:B------:R-:W-:Y:S02]  /*2450*/  F2FP.BF16.F32.PACK_AB R104, R105, R104 ;  /* 0x000000686968723e */ /* 0x000fe400000010ff */
[----:B------:R-:W-:-:S02]  /*2460*/  F2FP.BF16.F32.PACK_AB R34, R37, R36 ;  /* 0x000000242522723e */ /* 0x000fc400000010ff */
[----:B------:R-:W-:Y:S02]  /*2470*/  F2FP.BF16.F32.PACK_AB R35, R39, R38 ;  /* 0x000000262723723e */ /* 0x000fe400000010ff */
[----:B------:R-:W-:Y:S02]  /*2480*/  F2FP.BF16.F32.PACK_AB R65, R67, R66 ;  /* 0x000000424341723e */ /* 0x000fe400000010ff */
[----:B------:R-:W-:Y:S01]  /*2490*/  F2FP.BF16.F32.PACK_AB R105, R107, R106 ;  /* 0x0000006a6b69723e */ /* 0x000fe200000010ff */
[----:B------:R-:W-:Y:S01]  /*24a0*/  STSM.16.M88.4 [R3+0x4000], R32 ;  /* 0x0040002003007844 */ /* 0x000fe20000000200 */
[----:B------:R-:W-:Y:S02]  /*24b0*/  F2FP.BF16.F32.PACK_AB R136, R137, R136 ;  /* 0x000000888988723e */ /* 0x000fe400000010ff */
[----:B------:R-:W-:Y:S02]  /*24c0*/  F2FP.BF16.F32.PACK_AB R66, R69, R68 ;  /* 0x000000444542723e */ /* 0x000fe400000010ff */
[----:B------:R-:W-:-:S02]  /*24d0*/  F2FP.BF16.F32.PACK_AB R67, R71, R70 ;  /* 0x000000464743723e */ /* 0x000fc400000010ff */
[----:B------:R-:W-:Y:S02]  /*24e0*/  LOP3.LUT R0, R0, 0x60, RZ, 0x3c, !PT ;  /* 0x0000006000007812 */ /* 0x000fe400078e3cff */
[----:B------:R-:W-:Y:S01]  /*24f0*/  F2FP.BF16.F32.PACK_AB R106, R109, R108 ;  /* 0x0000006c6d6a723e */ /* 0x000fe200000010ff */
[----:B------:R-:W-:Y:S01]  /*2500*/  STSM.16.M88.4 [R3+0xc000], R64 ;  /* 0x00c0004003007844 */ /* 0x000fe20000000200 */
[----:B------:R-:W-:Y:S01]  /*2510*/  F2FP.BF16.F32.PACK_AB R107, R111, R110 ;  /* 0x0000006e6f6b723e */ /* 0x000fe200000010ff */
[----:B------:R-:W-:Y:S01]  /*2520*/  VIADD R0, R0, UR8 ;  /* 0x0000000800007c36 */ /* 0x000fe20008000000 */
[----:B------:R-:W-:Y:S02]  /*2530*/  F2FP.BF16.F32.PACK_AB R137, R139, R138 ;  /* 0x0000008a8b89723e */ /* 0x000fe400000010ff */
[----:B------:R-:W-:Y:S01]  /*2540*/  F2FP.BF16.F32.PACK_AB R40, R41, R40 ;  /* 0x000000282928723e */ /* 0x000fe200000010ff */
[----:B------:R-:W-:Y:S01]  /*2550*/  STSM.16.M88.4 [R4], R104 ;  /* 0x0000006804007844 */ /* 0x000fe20000000200 */
        /* <DEDUP_REMOVED lines=8> */
[----:B------:R-:W-:Y:S02]  /*25e0*/  F2FP.BF16.F32.PACK_AB R73, R75, R74 ;  /* 0x0000004a4b49723e */ /* 0x000fe400000010ff */
[----:B------:R-:W-:Y:S01]  /*25f0*/  F2FP.BF16.F32.PACK_AB R113, R115, R114 ;  /* 0x000000727371723e */ /* 0x000fe200000010ff */
[----:B------:R-:W-:Y:S01]  /*2600*/  STSM.16.M88.4 [R4+0x4000], R40 ;  /* 0x0040002804007844 */ /* 0x000fe20000000200 */
[----:B------:R-:W-:Y:S02]  /*2610*/  F2FP.BF16.F32.PACK_AB R144, R145, R144 ;  /* 0x000000909190723e */ /* 0x000fe400000010ff */
[----:B------:R-:W-:Y:S02]  /*2620*/  F2FP.BF16.F32.PACK_AB R74, R77, R76 ;  /* 0x0000004c4d4a723e */ /* 0x000fe400000010ff */
[----:B------:R-:W-:Y:S02]  /*2630*/  F2FP.BF16.F32.PACK_AB R75, R79, R78 ;  /* 0x0000004e4f4b723e */ /* 0x000fe400000010ff */
[----:B------:R-:W-:-:S02]  /*2640*/  F2FP.BF16.F32.PACK_AB R114, R117, R116 ;  /* 0x000000747572723e */ /* 0x000fc400000010ff */
[----:B------:R-:W-:Y:S01]  /*2650*/  F2FP.BF16.F32.PACK_AB R115, R119, R118 ;  /* 0x000000767773723e */ /* 0x000fe200000010ff */
[----:B------:R-:W-:Y:S01]  /*2660*/  STSM.16.M88.4 [R4+0xc000], R72 ;  /* 0x00c0004804007844 */ /* 0x000fe20000000200 */
[----:B------:R-:W-:Y:S02]  /*2670*/  F2FP.BF16.F32.PACK_AB R145, R147, R146 ;  /* 0x000000929391723e */ /* 0x000fe400000010ff */
[----:B------:R-:W-:Y:S01]  /*2680*/  F2FP.BF16.F32.PACK_AB R48, R49, R48 ;  /* 0x000000303130723e */ /* 0x000fe200000010ff */
[----:B------:R-:W-:Y:S01]  /*2690*/  STSM.16.M88.4 [R0], R112 ;  /* 0x0000007000007844 */ /* 0x000fe20000000200 */
[----:B------:R-:W-:Y:S02]  /*26a0*/  F2FP.BF16.F32.PACK_AB R146, R149, R148 ;  /* 0x000000949592723e */ /* 0x000fe400000010ff */
[----:B------:R-:W-:Y:S02]  /*26b0*/  F2FP.BF16.F32.PACK_AB R147, R151, R150 ;  /* 0x000000969793723e */ /* 0x000fe400000010ff */
[----:B------:R-:W-:-:S02]  /*26c0*/  F2FP.BF16.F32.PACK_AB R49, R51, R50 ;  /* 0x000000323331723e */ /* 0x000fc400000010ff */
[----:B------:R-:W-:Y:S01]  /*26d0*/  F2FP.BF16.F32.PACK_AB R80, R81, R80 ;  /* 0x000000505150723e */ /* 0x000fe200000010ff */
[----:B------:R-:W-:Y:S01]  /*26e0*/  STSM.16.M88.4 [R0+0x8000], R144 ;  /* 0x0080009000007844 */ /* 0x000fe20000000200 */
[----:B------:R-:W-:Y:S02]  /*26f0*/  F2FP.BF16.F32.PACK_AB R50, R53, R52 ;  /* 0x000000343532723e */ /* 0x000fe400000010ff */
[----:B------:R-:W-:Y:S02]  /*2700*/  F2FP.BF16.F32.PACK_AB R51, R55, R54 ;  /* 0x000000363733723e */ /* 0x000fe400000010ff */
[----:B------:R-:W-:Y:S02]  /*2710*/  F2FP.BF16.F32.PACK_AB R81, R83, R82 ;  /* 0x000000525351723e */ /* 0x000fe400000010ff */
[----:B------:R-:W-:Y:S01]  /*2720*/  F2FP.BF16.F32.PACK_AB R82, R85, R84 ;  /* 0x000000545552723e */ /* 0x000fe200000010ff */
[----:B------:R-:W-:Y:S01]  /*2730*/  STSM.16.M88.4 [R0+0x4000], R48 ;  /* 0x0040003000007844 */ /* 0x000fe20000000200 */
[----:B------:R-:W-:-:S02]  /*2740*/  F2FP.BF16.F32.PACK_AB R83, R87, R86 ;  /* 0x000000565753723e */ /* 0x000fc400000010ff */
[----:B------:R-:W-:-:S03]  /*2750*/  ISETP.LT.U32.AND P0, PT, R6, 0x40, P0 ;  /* 0x000000400600780c */ /* 0x000fc60000701070 */
[----:B------:R-:W-:Y:S01]  /*2760*/  STSM.16.M88.4 [R0+0xc000], R80 ;  /* 0x00c0005000007844 */ /* 0x000fe20000000200 */
[----:B------:R1:W-:Y:S06]  /*2770*/  MEMBAR.ALL.CTA ;  /* 0x0000000000007992 */ /* 0x0003ec0000008000 */
[----:B-1----:R-:W1:Y:S03]  /*2780*/  FENCE.VIEW.ASYNC.S ;  /* 0x00000000000073c6 */ /* 0x002e660000000000 */
[----:B-1----:R-:W-:Y:S01]  /*2790*/  VOTEU.ANY UP0, P0 ;  /* 0x00000000003f7886 */ /* 0x002fe20000000100 */
[----:B------:R-:W-:-:S04]  /*27a0*/  VOTEU.ANY UP1, P0 ;  /* 0x00000000003f7886 */ /* 0x000fc80000020100 */
[----:B---3--:R-:W-:Y:S01]  /*27b0*/  @UP0 UMOV UR4, UR20 ;  /* 0x0000001400040c82 */ /* 0x008fe20008000000 */
[----:B------:R-:W-:Y:S01]  /*27c0*/  @UP0 UMOV UR5, UR21 ;  /* 0x0000001500050c82 */ /* 0x000fe20008000000 */
[----:B------:R-:W-:Y:S06]  /*27d0*/  BAR.SYNC.DEFER_BLOCKING 0x0 ;  /* 0x0000000000007b1d */ /* 0x000fec0000010000 */
[----:B------:R1:W-:Y:S01]  /*27e0*/  @UP1 UTMASTG.2D [UR12], [UR4] ;  /* 0x0000000c040013b5 */ /* 0x0003e20008008000 */
[----:B------:R0:W-:Y:S01]  /*27f0*/  UTMACMDFLUSH ;  /* 0x00000000000079b7 */ /* 0x0001e20000000000 */
[----:B------:R-:W-:-:S04]  /*2800*/  DEPBAR.LE SB0, 0x0 ;  /* 0x000080000000791a */ /* 0x000fc80000000000 */
[----:B------:R-:W-:Y:S06]  /*2810*/  BAR.SYNC.DEFER_BLOCKING 0x0 ;  /* 0x0000000000007b1d */ /* 0x000fec0000010000 */
[----:B-1----:R-:W-:Y:S05]  /*2820*/  EXIT ;  /* 0x000000000000794d */ /* 0x002fea0003800000 */
.L_x_49:
[----:B------:R-:W1:Y:S02]  /*2830*/  SYNCS.PHASECHK.TRANS64.TRYWAIT P0, [UR8+0xc000], R3 ;  /* 0x00c00003ff0075a7 */ /* 0x000e640008000148 */
[----:B-1----:R-:W-:Y:S05]  /*2840*/  @!P0 BRA `(.L_x_49) ;  /* 0xfffffffc00f88947 */ /* 0x002fea000383ffff */
[----:B------:R-:W-:Y:S05]  /*2850*/  BRA `(.L_x_51) ;  /* 0xfffffff400687947 */ /* 0x000fea000383ffff */
.L_x_52:
[----:B------:R-:W-:-:S00]  /*2860*/  BRA `(.L_x_52) ;  /* 0xfffffffc00fc7947 */ /* 0x000fc0000383ffff */
[----:B------:R-:W-:-:S00]  /*2870*/  NOP ;  /* 0x0000000000007918 */ /* 0x000fc00000000000 */
        /* <DEDUP_REMOVED lines=8> */
.L_x_53:


//--------------------- .nv.shared.gluon_wgmma    --------------------------
	.section	.nv.shared.gluon_wgmma,"aw",@nobits
	.sectionflags	@""
	.align	16
	.zero		1024


//--------------------- .nv.shared.reserved.0     --------------------------
	.section	.nv.shared.reserved.0,"aw",@nobits
	.weak		__nv_reservedSMEM_offset_0_alias
	.size		__nv_reservedSMEM_offset_0_alias, 0, 0
	.other		__nv_reservedSMEM_offset_0_alias,@"STO_CUDA_RESERVED_SHARED STV_DEFAULT"
__nv_reservedSMEM_offset_0_alias:
	.zero		0


//--------------------- .nv.constant0.gluon_wgmma --------------------------
	.section	.nv.constant0.gluon_wgmma,"a",@progbits
	.sectionflags	@""
	.align	4
.nv.constant0.gluon_wgmma:
	.zero		608


//--------------------- SYMBOLS --------------------------

	.type		.nv.reservedSmem.offset0,@object
	.size		.nv.reservedSmem.offset0,0x4
